// auto-generated by cutlass_sweep.gemm — config: {"arch": "sm_100", "cluster_m": 2, "cluster_n": 1, "dtype": "e4m3", "stages": 4, "tile_k": 128, "tile_m": 256, "tile_n": 256}
#include "cutlass/cutlass.h"
#include "cutlass/gemm/collective/collective_builder.hpp"
#include "cutlass/gemm/device/gemm_universal_adapter.h"
#include "cutlass/gemm/kernel/gemm_universal.hpp"
#include "cutlass/epilogue/collective/collective_builder.hpp"

using ElemA = cutlass::float_e4m3_t;
using ElemB = cutlass::float_e4m3_t;
using ElemCD = cutlass::float_e4m3_t;
using Acc  = float;
using TileShape    = cute::Shape<cute::_256, cute::_256, cute::_128>;
using ClusterShape = cute::Shape<cute::_2, cute::_1, cute::_1>;

using CollectiveEpilogue = typename cutlass::epilogue::collective::CollectiveBuilder<
    cutlass::arch::Sm100, cutlass::arch::OpClassTensorOp,
    TileShape, ClusterShape,
    cutlass::epilogue::collective::EpilogueTileAuto,
    Acc, Acc,
    ElemCD, cutlass::layout::RowMajor, 128 / cutlass::sizeof_bits<ElemCD>::value,
    ElemCD, cutlass::layout::RowMajor, 128 / cutlass::sizeof_bits<ElemCD>::value,
    cutlass::epilogue::collective::EpilogueScheduleAuto
  >::CollectiveOp;

using CollectiveMainloop = typename cutlass::gemm::collective::CollectiveBuilder<
    cutlass::arch::Sm100, cutlass::arch::OpClassTensorOp,
    ElemA, cutlass::layout::RowMajor, 128 / cutlass::sizeof_bits<ElemA>::value,
    ElemB, cutlass::layout::ColumnMajor, 128 / cutlass::sizeof_bits<ElemB>::value,
    Acc,
    TileShape, ClusterShape,
    cutlass::gemm::collective::StageCount<4>,
    cutlass::gemm::collective::KernelScheduleAuto
  >::CollectiveOp;

using GemmKernel = cutlass::gemm::kernel::GemmUniversal<
    cute::Shape<int,int,int,int>,
    CollectiveMainloop,
    CollectiveEpilogue
>;
using Gemm = cutlass::gemm::device::GemmUniversalAdapter<GemmKernel>;

// Force the device kernel symbol into the cubin without needing a host main.
auto* _anchor = &cutlass::device_kernel<GemmKernel>;


// ===== COMPILED SASS (sm_100a) =====

	.target	sm_100a

	.elftype	@"ET_EXEC"


//--------------------- .note.nv.tkinfo           --------------------------
	.section	.note.nv.tkinfo,"",@"SHT_NOTE"
	.sectionflags	@"SHF_NOTE_NV_TKINFO"
	.tkinfo
        /*0018*/ 	.word	0x00000002
        /*0030*/ 	.string	""
        /*0030*/ 	.string	"ptxas"
        /*0030*/ 	.string	"Cuda compilation tools, release 13.0, V13.0.88"
        /*0030*/ 	.string	"Build cuda_13.0.r13.0/compiler.36424714_0"
        /*0030*/ 	.string	"-arch sm_100a -m 64 "



//--------------------- .note.nv.cuinfo           --------------------------
	.section	.note.nv.cuinfo,"",@"SHT_NOTE"
	.sectionflags	@"SHF_NOTE_NV_CUINFO"
        /*0018*/ 	.short	0x0002
        /*001a*/ 	.short	0x0064
        /*001c*/ 	.short	0x0082
	.zero		2


//--------------------- .nv.info                  --------------------------
	.section	.nv.info,"",@"SHT_CUDA_INFO"
	.align	4


	//----- nvinfo : EIATTR_REGCOUNT
	.align		4
        /*0000*/ 	.byte	0x04, 0x2f
        /*0002*/ 	.short	(.L_20 - .L_19)
	.align		4
.L_19:
        /*0004*/ 	.word	index@(_ZN7cutlass13device_kernelINS_4gemm6kernel13GemmUniversalIN4cute5tupleIJiiiiEEENS1_10collective13CollectiveMmaINS1_35MainloopSm100TmaUmmaWarpSpecializedILi4ELi2ELi2ENS5_IJNS4_1CILi2EEENSA_ILi1EEESC_EEEEENS5_IJNSA_ILi256EEESF_NSA_ILi128EEEEEENS_12float_e4m3_tENS5_IJlSC_lEEESI_SJ_NS4_8TiledMMAINS4_8MMA_AtomIJNS4_10MMA_TraitsINS4_25SM100_MMA_F8F6F4_2x1SM_SSEJSI_SI_fSF_SF_NS4_17integral_constantINS4_4UMMA5MajorELSQ_0EEESR_NSO_INSP_7ScaleInELSS_0EEEST_EEEEEENS4_6LayoutINS5_IJSC_SC_SC_EEENS5_IJNSA_ILi0EEESY_SY_EEEEENS5_IJNS4_10UnderscoreES11_S11_EEEEENS4_18SM100_TMA_2SM_LOADENS4_14ComposedLayoutINS4_7SwizzleILi3ELi4ELi3EEENS4_18smem_ptr_flag_bitsILi8EEENSW_INS5_IJNSA_ILi8EEESG_EEENS5_IJSG_SC_EEEEEEEvNS4_8identityES14_S1E_vS1F_EENS_8epilogue10collective18CollectiveEpilogueINS1H_23Sm100TmaWarpSpecializedILi4ELi2ELi64ELb0ELb0EEEJNS5_IJSG_SF_SG_EEENS5_IJNSW_ISG_SC_EENSW_INSA_ILi64EEESC_EEEEESI_SJ_SI_SJ_NS1H_6fusion15FusionCallbacksIS1L_NS1R_17LinearCombinationISI_fSI_fLNS_15FloatRoundStyleE2EEES1M_S1Q_JEEENS4_5SM1004TMEM4LOAD26SM100_TMEM_LOAD_32dp32b64xENS4_13SM90_TMA_LOADENS15_INS16_ILi2ELi4ELi3EEES19_NSW_INS5_IJS1A_S1O_EEENS5_IJS1O_SC_EEEEEEENS4_39AutoVectorizingCopyWithAssumedAlignmentILi128EEENS4_14SM90_TMA_STOREES26_S28_S28_EEEvvEEEEvNT_6ParamsE)
        /*0008*/ 	.word	0x000000de


	//----- nvinfo : EIATTR_FRAME_SIZE
	.align		4
.L_20:
        /*000c*/ 	.byte	0x04, 0x11
        /*000e*/ 	.short	(.L_22 - .L_21)
	.align		4
.L_21:
        /*0010*/ 	.word	index@($__internal_2_$__cuda_sm10x_tcgen05_guardrail_trap_unallocated_columns_being_dealloced)
        /*0014*/ 	.word	0x00000000


	//----- nvinfo : EIATTR_FRAME_SIZE
	.align		4
.L_22:
        /*0018*/ 	.byte	0x04, 0x11
        /*001a*/ 	.short	(.L_24 - .L_23)
	.align		4
.L_23:
        /*001c*/ 	.word	index@($__internal_1_$__cuda_sm10x_tcgen05_guardrail_trap_phase_invalid_during_alloc)
        /*0020*/ 	.word	0x00000000


	//----- nvinfo : EIATTR_FRAME_SIZE
	.align		4
.L_24:
        /*0024*/ 	.byte	0x04, 0x11
        /*0026*/ 	.short	(.L_26 - .L_25)
	.align		4
.L_25:
        /*0028*/ 	.word	index@($__internal_0_$__cuda_sm10x_tcgen05_guardrail_trap_col_being_dealloced_not_returned_by_alloc)
        /*002c*/ 	.word	0x00000000


	//----- nvinfo : EIATTR_FRAME_SIZE
	.align		4
.L_26:
        /*0030*/ 	.byte	0x04, 0x11
        /*0032*/ 	.short	(.L_28 - .L_27)
	.align		4
.L_27:
        /*0034*/ 	.word	index@(_ZN7cutlass13device_kernelINS_4gemm6kernel13GemmUniversalIN4cute5tupleIJiiiiEEENS1_10collective13CollectiveMmaINS1_35MainloopSm100TmaUmmaWarpSpecializedILi4ELi2ELi2ENS5_IJNS4_1CILi2EEENSA_ILi1EEESC_EEEEENS5_IJNSA_ILi256EEESF_NSA_ILi128EEEEEENS_12float_e4m3_tENS5_IJlSC_lEEESI_SJ_NS4_8TiledMMAINS4_8MMA_AtomIJNS4_10MMA_TraitsINS4_25SM100_MMA_F8F6F4_2x1SM_SSEJSI_SI_fSF_SF_NS4_17integral_constantINS4_4UMMA5MajorELSQ_0EEESR_NSO_INSP_7ScaleInELSS_0EEEST_EEEEEENS4_6LayoutINS5_IJSC_SC_SC_EEENS5_IJNSA_ILi0EEESY_SY_EEEEENS5_IJNS4_10UnderscoreES11_S11_EEEEENS4_18SM100_TMA_2SM_LOADENS4_14ComposedLayoutINS4_7SwizzleILi3ELi4ELi3EEENS4_18smem_ptr_flag_bitsILi8EEENSW_INS5_IJNSA_ILi8EEESG_EEENS5_IJSG_SC_EEEEEEEvNS4_8identityES14_S1E_vS1F_EENS_8epilogue10collective18CollectiveEpilogueINS1H_23Sm100TmaWarpSpecializedILi4ELi2ELi64ELb0ELb0EEEJNS5_IJSG_SF_SG_EEENS5_IJNSW_ISG_SC_EENSW_INSA_ILi64EEESC_EEEEESI_SJ_SI_SJ_NS1H_6fusion15FusionCallbacksIS1L_NS1R_17LinearCombinationISI_fSI_fLNS_15FloatRoundStyleE2EEES1M_S1Q_JEEENS4_5SM1004TMEM4LOAD26SM100_TMEM_LOAD_32dp32b64xENS4_13SM90_TMA_LOADENS15_INS16_ILi2ELi4ELi3EEES19_NSW_INS5_IJS1A_S1O_EEENS5_IJS1O_SC_EEEEEEENS4_39AutoVectorizingCopyWithAssumedAlignmentILi128EEENS4_14SM90_TMA_STOREES26_S28_S28_EEEvvEEEEvNT_6ParamsE)
        /*0038*/ 	.word	0x00000000


	//----- nvinfo : EIATTR_MIN_STACK_SIZE
	.align		4
.L_28:
        /*003c*/ 	.byte	0x04, 0x12
        /*003e*/ 	.short	(.L_30 - .L_29)
	.align		4
.L_29:
        /*0040*/ 	.word	index@(_ZN7cutlass13device_kernelINS_4gemm6kernel13GemmUniversalIN4cute5tupleIJiiiiEEENS1_10collective13CollectiveMmaINS1_35MainloopSm100TmaUmmaWarpSpecializedILi4ELi2ELi2ENS5_IJNS4_1CILi2EEENSA_ILi1EEESC_EEEEENS5_IJNSA_ILi256EEESF_NSA_ILi128EEEEEENS_12float_e4m3_tENS5_IJlSC_lEEESI_SJ_NS4_8TiledMMAINS4_8MMA_AtomIJNS4_10MMA_TraitsINS4_25SM100_MMA_F8F6F4_2x1SM_SSEJSI_SI_fSF_SF_NS4_17integral_constantINS4_4UMMA5MajorELSQ_0EEESR_NSO_INSP_7ScaleInELSS_0EEEST_EEEEEENS4_6LayoutINS5_IJSC_SC_SC_EEENS5_IJNSA_ILi0EEESY_SY_EEEEENS5_IJNS4_10UnderscoreES11_S11_EEEEENS4_18SM100_TMA_2SM_LOADENS4_14ComposedLayoutINS4_7SwizzleILi3ELi4ELi3EEENS4_18smem_ptr_flag_bitsILi8EEENSW_INS5_IJNSA_ILi8EEESG_EEENS5_IJSG_SC_EEEEEEEvNS4_8identityES14_S1E_vS1F_EENS_8epilogue10collective18CollectiveEpilogueINS1H_23Sm100TmaWarpSpecializedILi4ELi2ELi64ELb0ELb0EEEJNS5_IJSG_SF_SG_EEENS5_IJNSW_ISG_SC_EENSW_INSA_ILi64EEESC_EEEEESI_SJ_SI_SJ_NS1H_6fusion15FusionCallbacksIS1L_NS1R_17LinearCombinationISI_fSI_fLNS_15FloatRoundStyleE2EEES1M_S1Q_JEEENS4_5SM1004TMEM4LOAD26SM100_TMEM_LOAD_32dp32b64xENS4_13SM90_TMA_LOADENS15_INS16_ILi2ELi4ELi3EEES19_NSW_INS5_IJS1A_S1O_EEENS5_IJS1O_SC_EEEEEEENS4_39AutoVectorizingCopyWithAssumedAlignmentILi128EEENS4_14SM90_TMA_STOREES26_S28_S28_EEEvvEEEEvNT_6ParamsE)
        /*0044*/ 	.word	0x00000000
.L_30:


//--------------------- .nv.compat                --------------------------
	.section	.nv.compat,"",@"SHT_CUDA_COMPAT_INFO"
	.align	4
        /*0000*/ 	.byte	0x02, 0x09, 0x01, 0x00, 0x02, 0x02, 0x02, 0x00, 0x02, 0x05, 0x05, 0x00, 0x03, 0x07, 0x01, 0x01
        /*0010*/ 	.byte	0x02, 0x03, 0x01, 0x00, 0x02, 0x06, 0x01, 0x00, 0x04, 0x0b, 0x08, 0x00, 0x09, 0x00, 0x00, 0x00
        /*0020*/ 	.byte	0x00, 0x00, 0x00, 0x00


//--------------------- .nv.info._ZN7cutlass13device_kernelINS_4gemm6kernel13GemmUniversalIN4cute5tupleIJiiiiEEENS1_10collective13CollectiveMmaINS1_35MainloopSm100TmaUmmaWarpSpecializedILi4ELi2ELi2ENS5_IJNS4_1CILi2EEENSA_ILi1EEESC_EEEEENS5_IJNSA_ILi256EEESF_NSA_ILi128EEEEEENS_12float_e4m3_tENS5_IJlSC_lEEESI_SJ_NS4_8TiledMMAINS4_8MMA_AtomIJNS4_10MMA_TraitsINS4_25SM100_MMA_F8F6F4_2x1SM_SSEJSI_SI_fSF_SF_NS4_17integral_constantINS4_4UMMA5MajorELSQ_0EEESR_NSO_INSP_7ScaleInELSS_0EEEST_EEEEEENS4_6LayoutINS5_IJSC_SC_SC_EEENS5_IJNSA_ILi0EEESY_SY_EEEEENS5_IJNS4_10UnderscoreES11_S11_EEEEENS4_18SM100_TMA_2SM_LOADENS4_14ComposedLayoutINS4_7SwizzleILi3ELi4ELi3EEENS4_18smem_ptr_flag_bitsILi8EEENSW_INS5_IJNSA_ILi8EEESG_EEENS5_IJSG_SC_EEEEEEEvNS4_8identityES14_S1E_vS1F_EENS_8epilogue10collective18CollectiveEpilogueINS1H_23Sm100TmaWarpSpecializedILi4ELi2ELi64ELb0ELb0EEEJNS5_IJSG_SF_SG_EEENS5_IJNSW_ISG_SC_EENSW_INSA_ILi64EEESC_EEEEESI_SJ_SI_SJ_NS1H_6fusion15FusionCallbacksIS1L_NS1R_17LinearCombinationISI_fSI_fLNS_15FloatRoundStyleE2EEES1M_S1Q_JEEENS4_5SM1004TMEM4LOAD26SM100_TMEM_LOAD_32dp32b64xENS4_13SM90_TMA_LOADENS15_INS16_ILi2ELi4ELi3EEES19_NSW_INS5_IJS1A_S1O_EEENS5_IJS1O_SC_EEEEEEENS4_39AutoVectorizingCopyWithAssumedAlignmentILi128EEENS4_14SM90_TMA_STOREES26_S28_S28_EEEvvEEEEvNT_6ParamsE --------------------------
	.section	.nv.info._ZN7cutlass13device_kernelINS_4gemm6kernel13GemmUniversalIN4cute5tupleIJiiiiEEENS1_10collective13CollectiveMmaINS1_35MainloopSm100TmaUmmaWarpSpecializedILi4ELi2ELi2ENS5_IJNS4_1CILi2EEENSA_ILi1EEESC_EEEEENS5_IJNSA_ILi256EEESF_NSA_ILi128EEEEEENS_12float_e4m3_tENS5_IJlSC_lEEESI_SJ_NS4_8TiledMMAINS4_8MMA_AtomIJNS4_10MMA_TraitsINS4_25SM100_MMA_F8F6F4_2x1SM_SSEJSI_SI_fSF_SF_NS4_17integral_constantINS4_4UMMA5MajorELSQ_0EEESR_NSO_INSP_7ScaleInELSS_0EEEST_EEEEEENS4_6LayoutINS5_IJSC_SC_SC_EEENS5_IJNSA_ILi0EEESY_SY_EEEEENS5_IJNS4_10UnderscoreES11_S11_EEEEENS4_18SM100_TMA_2SM_LOADENS4_14ComposedLayoutINS4_7SwizzleILi3ELi4ELi3EEENS4_18smem_ptr_flag_bitsILi8EEENSW_INS5_IJNSA_ILi8EEESG_EEENS5_IJSG_SC_EEEEEEEvNS4_8identityES14_S1E_vS1F_EENS_8epilogue10collective18CollectiveEpilogueINS1H_23Sm100TmaWarpSpecializedILi4ELi2ELi64ELb0ELb0EEEJNS5_IJSG_SF_SG_EEENS5_IJNSW_ISG_SC_EENSW_INSA_ILi64EEESC_EEEEESI_SJ_SI_SJ_NS1H_6fusion15FusionCallbacksIS1L_NS1R_17LinearCombinationISI_fSI_fLNS_15FloatRoundStyleE2EEES1M_S1Q_JEEENS4_5SM1004TMEM4LOAD26SM100_TMEM_LOAD_32dp32b64xENS4_13SM90_TMA_LOADENS15_INS16_ILi2ELi4ELi3EEES19_NSW_INS5_IJS1A_S1O_EEENS5_IJS1O_SC_EEEEEEENS4_39AutoVectorizingCopyWithAssumedAlignmentILi128EEENS4_14SM90_TMA_STOREES26_S28_S28_EEEvvEEEEvNT_6ParamsE,"",@"SHT_CUDA_INFO"
	.sectionflags	@""
	.align	4


	//----- nvinfo : EIATTR_CUDA_API_VERSION
	.align		4
        /*0000*/ 	.byte	0x04, 0x37
        /*0002*/ 	.short	(.L_32 - .L_31)
.L_31:
        /*0004*/ 	.word	0x00000082


	//----- nvinfo : EIATTR_KPARAM_INFO
	.align		4
.L_32:
        /*0008*/ 	.byte	0x04, 0x17
        /*000a*/ 	.short	(.L_34 - .L_33)
.L_33:
        /*000c*/ 	.word	0x00000000
        /*0010*/ 	.short	0x0000
        /*0012*/ 	.short	0x0000
        /*0014*/ 	.byte	0x00, 0xf0, 0x01, 0x20


	//----- nvinfo : EIATTR_AT_ENTRY_FRAGMENTS
	.align		4
.L_34:
        /*0018*/ 	.byte	0x04, 0x4f
        /*001a*/ 	.short	(.L_36 - .L_35)


	//   ....[0]....
.L_35:
        /*001c*/ 	.word	0x00000007


	//----- nvinfo : EIATTR_RESERVED_SMEM_USED
	.align		4
.L_36:
        /*0020*/ 	.byte	0x01, 0x41
	.zero		2


	//----- nvinfo : EIATTR_SPARSE_MMA_MASK
	.align		4
        /*0024*/ 	.byte	0x03, 0x50
        /*0026*/ 	.short	0x0000


	//----- nvinfo : EIATTR_TCGEN05_2CTA_USED
	.align		4
        /*0028*/ 	.byte	0x01, 0x52
	.zero		2


	//----- nvinfo : EIATTR_MAXREG_COUNT
	.align		4
        /*002c*/ 	.byte	0x03, 0x1b
        /*002e*/ 	.short	0x00ff


	//----- nvinfo : EIATTR_NUM_BARRIERS
	.align		4
        /*0030*/ 	.byte	0x02, 0x4c
        /*0032*/ 	.byte	0x07
	.zero		1


	//----- nvinfo : EIATTR_EXTERNS
	.align		4
        /*0034*/ 	.byte	0x04, 0x0f
        /*0036*/ 	.short	(.L_38 - .L_37)


	//   ....[0]....
	.align		4
.L_37:
        /*0038*/ 	.word	index@(__assertfail)


	//----- nvinfo : EIATTR_MERCURY_ISA_VERSION
	.align		4
.L_38:
        /*003c*/ 	.byte	0x03, 0x5f
        /*003e*/ 	.short	0x0101


	//----- nvinfo : EIATTR_INT_WARP_WIDE_INSTR_OFFSETS
	.align		4
        /*0040*/ 	.byte	0x04, 0x31
        /*0042*/ 	.short	(.L_40 - .L_39)


	//   ....[0]....
.L_39:
        /*0044*/ 	.word	0x00000cd0


	//   ....[1]....
        /*0048*/ 	.word	0x00000d70


	//   ....[2]....
        /*004c*/ 	.word	0x00002090


	//   ....[3]....
        /*0050*/ 	.word	0x00003e50


	//   ....[4]....
        /*0054*/ 	.word	0x00003e70


	//   ....[5]....
        /*0058*/ 	.word	0x00003ea0


	//   ....[6]....
        /*005c*/ 	.word	0x000047e0


	//   ....[7]....
        /*0060*/ 	.word	0x00004850


	//   ....[8]....
        /*0064*/ 	.word	0x00004930


	//   ....[9]....
        /*0068*/ 	.word	0x000049b0


	//   ....[10]....
        /*006c*/ 	.word	0x00004ac0


	//   ....[11]....
        /*0070*/ 	.word	0x00004b50


	//   ....[12]....
        /*0074*/ 	.word	0x00004d30


	//   ....[13]....
        /*0078*/ 	.word	0x00004e90


	//----- nvinfo : EIATTR_COOP_GROUP_MASK_REGIDS
	.align		4
.L_40:
        /*007c*/ 	.byte	0x04, 0x29
        /*007e*/ 	.short	(.L_42 - .L_41)


	//   ....[0]....
.L_41:
        /*0080*/ 	.word	0xffffffff


	//   ....[1]....
        /*0084*/ 	.word	0xffffffff


	//   ....[2]....
        /*0088*/ 	.word	0xffffffff


	//   ....[3]....
        /*008c*/ 	.word	0xffffffff


	//   ....[4]....
        /*0090*/ 	.word	0xffffffff


	//   ....[5]....
        /*0094*/ 	.word	0xffffffff


	//   ....[6]....
        /*0098*/ 	.word	0xffffffff


	//   ....[7]....
        /*009c*/ 	.word	0xffffffff


	//   ....[8]....
        /*00a0*/ 	.word	0xffffffff


	//   ....[9]....
        /*00a4*/ 	.word	0xffffffff


	//   ....[10]....
        /*00a8*/ 	.word	0xffffffff


	//   ....[11]....
        /*00ac*/ 	.word	0xffffffff


	//   ....[12]....
        /*00b0*/ 	.word	0xffffffff


	//   ....[13]....
        /*00b4*/ 	.word	0xffffffff


	//----- nvinfo : EIATTR_COOP_GROUP_INSTR_OFFSETS
	.align		4
.L_42:
        /*00b8*/ 	.byte	0x04, 0x28
        /*00ba*/ 	.short	(.L_44 - .L_43)


	//   ....[0]....
.L_43:
        /*00bc*/ 	.word	0x000000c0


	//   ....[1]....
        /*00c0*/ 	.word	0x00000500


	//   ....[2]....
        /*00c4*/ 	.word	0x00000680


	//   ....[3]....
        /*00c8*/ 	.word	0x00000810


	//   ....[4]....
        /*00cc*/ 	.word	0x00000900


	//   ....[5]....
        /*00d0*/ 	.word	0x00000a60


	//   ....[6]....
        /*00d4*/ 	.word	0x00000bb0


	//   ....[7]....
        /*00d8*/ 	.word	0x00000df0


	//   ....[8]....
        /*00dc*/ 	.word	0x00001f70


	//   ....[9]....
        /*00e0*/ 	.word	0x00002d50


	//   ....[10]....
        /*00e4*/ 	.word	0x00003220


	//   ....[11]....
        /*00e8*/ 	.word	0x00003250


	//   ....[12]....
        /*00ec*/ 	.word	0x00003d50


	//   ....[13]....
        /*00f0*/ 	.word	0x00003f60


	//----- nvinfo : EIATTR_VRC_CTA_INIT_COUNT
	.align		4
.L_44:
        /*00f4*/ 	.byte	0x02, 0x4a
        /*00f6*/ 	.byte	0x80
	.zero		1


	//----- nvinfo : EIATTR_SYSCALL_OFFSETS
	.align		4
        /*00f8*/ 	.byte	0x04, 0x46
        /*00fa*/ 	.short	(.L_46 - .L_45)


	//   ....[0]....
.L_45:
        /*00fc*/ 	.word	0x00005900


	//   ....[1]....
        /*0100*/ 	.word	0x00005a40


	//   ....[2]....
        /*0104*/ 	.word	0x000062a0


	//   ....[3]....
        /*0108*/ 	.word	0x000078c0


	//   ....[4]....
        /*010c*/ 	.word	0x00008e70


	//   ....[5]....
        /*0110*/ 	.word	0x0000a440


	//----- nvinfo : EIATTR_MBARRIER_INSTR_OFFSETS
	.align		4
.L_46:
        /*0114*/ 	.byte	0x04, 0x39
        /*0116*/ 	.short	(.L_48 - .L_47)


	//   ....[0]....
.L_47:
        /*0118*/ 	.word	0x000005f0
        /*011c*/ 	.word	0x000000ff
        /*0120*/ 	.word	0x00000000
        /*0124*/ 	.short	0x0100
        /*0126*/ 	.byte	0x08
	.zero		1


	//   ....[1]....
        /*0128*/ 	.word	0x00000600
        /*012c*/ 	.word	0x000000ff
        /*0130*/ 	.word	0x00000020
        /*0134*/ 	.short	0x0100
        /*0136*/ 	.byte	0x08
	.zero		1


	//   ....[2]....
        /*0138*/ 	.word	0x00000610
        /*013c*/ 	.word	0x000000ff
        /*0140*/ 	.word	0x00000008
        /*0144*/ 	.short	0x0100
        /*0146*/ 	.byte	0x08
	.zero		1


	//   ....[3]....
        /*0148*/ 	.word	0x00000620
        /*014c*/ 	.word	0x000000ff
        /*0150*/ 	.word	0x00000028
        /*0154*/ 	.short	0x0100
        /*0156*/ 	.byte	0x08
	.zero		1


	//   ....[4]....
        /*0158*/ 	.word	0x00000630
        /*015c*/ 	.word	0x000000ff
        /*0160*/ 	.word	0x00000010
        /*0164*/ 	.short	0x0100
        /*0166*/ 	.byte	0x08
	.zero		1


	//   ....[5]....
        /*0168*/ 	.word	0x00000640
        /*016c*/ 	.word	0x000000ff
        /*0170*/ 	.word	0x00000030
        /*0174*/ 	.short	0x0100
        /*0176*/ 	.byte	0x08
	.zero		1


	//   ....[6]....
        /*0178*/ 	.word	0x00000650
        /*017c*/ 	.word	0x000000ff
        /*0180*/ 	.word	0x00000018
        /*0184*/ 	.short	0x0100
        /*0186*/ 	.byte	0x08
	.zero		1


	//   ....[7]....
        /*0188*/ 	.word	0x00000660
        /*018c*/ 	.word	0x000000ff
        /*0190*/ 	.word	0x00000038
        /*0194*/ 	.short	0x0100
        /*0196*/ 	.byte	0x08
	.zero		1


	//   ....[8]....
        /*0198*/ 	.word	0x00000780
        /*019c*/ 	.word	0x000000ff
        /*01a0*/ 	.word	0x00000040
        /*01a4*/ 	.short	0x0100
        /*01a6*/ 	.byte	0x09
	.zero		1


	//   ....[9]....
        /*01a8*/ 	.word	0x00000790
        /*01ac*/ 	.word	0x000000ff
        /*01b0*/ 	.word	0x00000060
        /*01b4*/ 	.short	0x0100
        /*01b6*/ 	.byte	0x09
	.zero		1


	//   ....[10]....
        /*01b8*/ 	.word	0x000007a0
        /*01bc*/ 	.word	0x000000ff
        /*01c0*/ 	.word	0x00000048
        /*01c4*/ 	.short	0x0100
        /*01c6*/ 	.byte	0x09
	.zero		1


	//   ....[11]....
        /*01c8*/ 	.word	0x000007b0
        /*01cc*/ 	.word	0x000000ff
        /*01d0*/ 	.word	0x00000068
        /*01d4*/ 	.short	0x0100
        /*01d6*/ 	.byte	0x09
	.zero		1


	//   ....[12]....
        /*01d8*/ 	.word	0x000007c0
        /*01dc*/ 	.word	0x000000ff
        /*01e0*/ 	.word	0x00000050
        /*01e4*/ 	.short	0x0100
        /*01e6*/ 	.byte	0x09
	.zero		1


	//   ....[13]....
        /*01e8*/ 	.word	0x000007d0
        /*01ec*/ 	.word	0x000000ff
        /*01f0*/ 	.word	0x00000070
        /*01f4*/ 	.short	0x0100
        /*01f6*/ 	.byte	0x09
	.zero		1


	//   ....[14]....
        /*01f8*/ 	.word	0x000007e0
        /*01fc*/ 	.word	0x000000ff
        /*0200*/ 	.word	0x00000058
        /*0204*/ 	.short	0x0100
        /*0206*/ 	.byte	0x09
	.zero		1


	//   ....[15]....
        /*0208*/ 	.word	0x000007f0
        /*020c*/ 	.word	0x000000ff
        /*0210*/ 	.word	0x00000078
        /*0214*/ 	.short	0x0100
        /*0216*/ 	.byte	0x09
	.zero		1


	//   ....[16]....
        /*0218*/ 	.word	0x000008d0
        /*021c*/ 	.word	0x000000ff
        /*0220*/ 	.word	0x00000080
        /*0224*/ 	.short	0x0100
        /*0226*/ 	.byte	0x08
	.zero		1


	//   ....[17]....
        /*0228*/ 	.word	0x000008e0
        /*022c*/ 	.word	0x000000ff
        /*0230*/ 	.word	0x00000088
        /*0234*/ 	.short	0x0100
        /*0236*/ 	.byte	0x08
	.zero		1


	//   ....[18]....
        /*0238*/ 	.word	0x00000a10
        /*023c*/ 	.word	0x000000ff
        /*0240*/ 	.word	0x00000090
        /*0244*/ 	.short	0x0100
        /*0246*/ 	.byte	0x08
	.zero		1


	//   ....[19]....
        /*0248*/ 	.word	0x00000a20
        /*024c*/ 	.word	0x000000ff
        /*0250*/ 	.word	0x000000a0
        /*0254*/ 	.short	0x0100
        /*0256*/ 	.byte	0x08
	.zero		1


	//   ....[20]....
        /*0258*/ 	.word	0x00000a30
        /*025c*/ 	.word	0x000000ff
        /*0260*/ 	.word	0x00000098
        /*0264*/ 	.short	0x0100
        /*0266*/ 	.byte	0x08
	.zero		1


	//   ....[21]....
        /*0268*/ 	.word	0x00000a40
        /*026c*/ 	.word	0x000000ff
        /*0270*/ 	.word	0x000000a8
        /*0274*/ 	.short	0x0100
        /*0276*/ 	.byte	0x08
	.zero		1


	//   ....[22]....
        /*0278*/ 	.word	0x00000b60
        /*027c*/ 	.word	0x000000ff
        /*0280*/ 	.word	0x000000b0
        /*0284*/ 	.short	0x0100
        /*0286*/ 	.byte	0x09
	.zero		1


	//   ....[23]....
        /*0288*/ 	.word	0x00000b70
        /*028c*/ 	.word	0x000000ff
        /*0290*/ 	.word	0x000000c0
        /*0294*/ 	.short	0x0100
        /*0296*/ 	.byte	0x09
	.zero		1


	//   ....[24]....
        /*0298*/ 	.word	0x00000b80
        /*029c*/ 	.word	0x000000ff
        /*02a0*/ 	.word	0x000000b8
        /*02a4*/ 	.short	0x0100
        /*02a6*/ 	.byte	0x09
	.zero		1


	//   ....[25]....
        /*02a8*/ 	.word	0x00000b90
        /*02ac*/ 	.word	0x000000ff
        /*02b0*/ 	.word	0x000000c8
        /*02b4*/ 	.short	0x0100
        /*02b6*/ 	.byte	0x09
	.zero		1


	//   ....[26]....
        /*02b8*/ 	.word	0x00000c80
        /*02bc*/ 	.word	0x000000ff
        /*02c0*/ 	.word	0x000000d0
        /*02c4*/ 	.short	0x0100
        /*02c6*/ 	.byte	0x08
	.zero		1


	//   ....[27]....
        /*02c8*/ 	.word	0x00000c90
        /*02cc*/ 	.word	0x000000ff
        /*02d0*/ 	.word	0x000000e0
        /*02d4*/ 	.short	0x0100
        /*02d6*/ 	.byte	0x08
	.zero		1


	//   ....[28]....
        /*02d8*/ 	.word	0x00000ca0
        /*02dc*/ 	.word	0x000000ff
        /*02e0*/ 	.word	0x000000d8
        /*02e4*/ 	.short	0x0100
        /*02e6*/ 	.byte	0x08
	.zero		1


	//   ....[29]....
        /*02e8*/ 	.word	0x00000cb0
        /*02ec*/ 	.word	0x000000ff
        /*02f0*/ 	.word	0x000000e8
        /*02f4*/ 	.short	0x0100
        /*02f6*/ 	.byte	0x08
	.zero		1


	//   ....[30]....
        /*02f8*/ 	.word	0x00000da0
        /*02fc*/ 	.word	0x000000ff
        /*0300*/ 	.word	0x000000f0
        /*0304*/ 	.short	0x0100
        /*0306*/ 	.byte	0x07
	.zero		1


	//   ....[31]....
        /*0308*/ 	.word	0x000017a0
        /*030c*/ 	.word	0x00000003
        /*0310*/ 	.word	0x000000e0
        /*0314*/ 	.short	0x010a
        /*0316*/ 	.byte	0xff
	.zero		1


	//   ....[32]....
        /*0318*/ 	.word	0x000017d0
        /*031c*/ 	.word	0x00000003
        /*0320*/ 	.word	0x000000d0
        /*0324*/ 	.short	0x0101
        /*0326*/ 	.byte	0xff
	.zero		1


	//   ....[33]....
        /*0328*/ 	.word	0x000018d0
        /*032c*/ 	.word	0x000000ff
        /*0330*/ 	.word	0x00000020
        /*0334*/ 	.short	0x010a
        /*0336*/ 	.byte	0x08
	.zero		1


	//   ....[34]....
        /*0338*/ 	.word	0x00001990
        /*033c*/ 	.word	0x000000ff
        /*0340*/ 	.word	0x00000020
        /*0344*/ 	.short	0x010a
        /*0346*/ 	.byte	0x21
	.zero		1


	//   ....[35]....
        /*0348*/ 	.word	0x00001b50
        /*034c*/ 	.word	0x000000ff
        /*0350*/ 	.word	0x00000020
        /*0354*/ 	.short	0x010a
        /*0356*/ 	.byte	0x08
	.zero		1


	//   ....[36]....
        /*0358*/ 	.word	0x00001c30
        /*035c*/ 	.word	0x000000ff
        /*0360*/ 	.word	0x00000088
        /*0364*/ 	.short	0x0101
        /*0366*/ 	.byte	0x06
	.zero		1


	//   ....[37]....
        /*0368*/ 	.word	0x00001c50
        /*036c*/ 	.word	0x000000ff
        /*0370*/ 	.word	0x00000020
        /*0374*/ 	.short	0x010a
        /*0376*/ 	.byte	0x08
	.zero		1


	//   ....[38]....
        /*0378*/ 	.word	0x00001cd0
        /*037c*/ 	.word	0x000000ff
        /*0380*/ 	.word	0x00000020
        /*0384*/ 	.short	0x010a
        /*0386*/ 	.byte	0x11
	.zero		1


	//   ....[39]....
        /*0388*/ 	.word	0x00001e60
        /*038c*/ 	.word	0x000000ff
        /*0390*/ 	.word	0x00000020
        /*0394*/ 	.short	0x010a
        /*0396*/ 	.byte	0x08
	.zero		1


	//   ....[40]....
        /*0398*/ 	.word	0x00001fa0
        /*039c*/ 	.word	0x00000002
        /*03a0*/ 	.word	0x00000090
        /*03a4*/ 	.short	0x010a
        /*03a6*/ 	.byte	0xff
	.zero		1


	//   ....[41]....
        /*03a8*/ 	.word	0x00002060
        /*03ac*/ 	.word	0x00000002
        /*03b0*/ 	.word	0x00000000
        /*03b4*/ 	.short	0x0101
        /*03b6*/ 	.byte	0xff
	.zero		1


	//   ....[42]....
        /*03b8*/ 	.word	0x000025c0
        /*03bc*/ 	.word	0x000000ff
        /*03c0*/ 	.word	0x00000000
        /*03c4*/ 	.short	0x010a
        /*03c6*/ 	.byte	0x04
	.zero		1


	//   ....[43]....
        /*03c8*/ 	.word	0x00002650
        /*03cc*/ 	.word	0x000000ff
        /*03d0*/ 	.word	0x00000000
        /*03d4*/ 	.short	0x010a
        /*03d6*/ 	.byte	0x04
	.zero		1


	//   ....[44]....
        /*03d8*/ 	.word	0x000026e0
        /*03dc*/ 	.word	0x000000ff
        /*03e0*/ 	.word	0x00000000
        /*03e4*/ 	.short	0x010a
        /*03e6*/ 	.byte	0x04
	.zero		1


	//   ....[45]....
        /*03e8*/ 	.word	0x00002780
        /*03ec*/ 	.word	0x00000000
        /*03f0*/ 	.word	0x00000000
        /*03f4*/ 	.short	0x010a
        /*03f6*/ 	.byte	0xff
	.zero		1


	//   ....[46]....
        /*03f8*/ 	.word	0x000028b0
        /*03fc*/ 	.word	0x00000000
        /*0400*/ 	.word	0x000000d0
        /*0404*/ 	.short	0x010a
        /*0406*/ 	.byte	0xff
	.zero		1


	//   ....[47]....
        /*0408*/ 	.word	0x00002920
        /*040c*/ 	.word	0x00000004
        /*0410*/ 	.word	0x00000000
        /*0414*/ 	.short	0x0101
        /*0416*/ 	.byte	0xff
	.zero		1


	//   ....[48]....
        /*0418*/ 	.word	0x00002940
        /*041c*/ 	.word	0x000000ff
        /*0420*/ 	.word	0x000000a0
        /*0424*/ 	.short	0x010a
        /*0426*/ 	.byte	0x05
	.zero		1


	//   ....[49]....
        /*0428*/ 	.word	0x00002a60
        /*042c*/ 	.word	0x00000000
        /*0430*/ 	.word	0x00000090
        /*0434*/ 	.short	0x010a
        /*0436*/ 	.byte	0xff
	.zero		1


	//   ....[50]....
        /*0438*/ 	.word	0x00002b60
        /*043c*/ 	.word	0x00000000
        /*0440*/ 	.word	0x00000000
        /*0444*/ 	.short	0x0101
        /*0446*/ 	.byte	0xff
	.zero		1


	//   ....[51]....
        /*0448*/ 	.word	0x00002bf0
        /*044c*/ 	.word	0x000000ff
        /*0450*/ 	.word	0x000000a0
        /*0454*/ 	.short	0x0106
        /*0456*/ 	.byte	0x05
	.zero		1


	//   ....[52]....
        /*0458*/ 	.word	0x00002c10
        /*045c*/ 	.word	0x000000ff
        /*0460*/ 	.word	0x000000a0
        /*0464*/ 	.short	0x010a
        /*0466*/ 	.byte	0x05
	.zero		1


	//   ....[53]....
        /*0468*/ 	.word	0x00002ca0
        /*046c*/ 	.word	0x000000ff
        /*0470*/ 	.word	0x000000a0
        /*0474*/ 	.short	0x0106
        /*0476*/ 	.byte	0x04
	.zero		1


	//   ....[54]....
        /*0478*/ 	.word	0x00002ce0
        /*047c*/ 	.word	0x00000000
        /*0480*/ 	.word	0x000000a0
        /*0484*/ 	.short	0x010a
        /*0486*/ 	.byte	0xff
	.zero		1


	//   ....[55]....
        /*0488*/ 	.word	0x00002f20
        /*048c*/ 	.word	0x000000ff
        /*0490*/ 	.word	0x00000008
        /*0494*/ 	.short	0x010a
        /*0496*/ 	.byte	0x06
	.zero		1


	//   ....[56]....
        /*0498*/ 	.word	0x00002f40
        /*049c*/ 	.word	0x000000ff
        /*04a0*/ 	.word	0x00000008
        /*04a4*/ 	.short	0x010a
        /*04a6*/ 	.byte	0x06
	.zero		1


	//   ....[57]....
        /*04a8*/ 	.word	0x000030d0
        /*04ac*/ 	.word	0x000000ff
        /*04b0*/ 	.word	0x00000008
        /*04b4*/ 	.short	0x010a
        /*04b6*/ 	.byte	0x06
	.zero		1


	//   ....[58]....
        /*04b8*/ 	.word	0x000030f0
        /*04bc*/ 	.word	0x000000ff
        /*04c0*/ 	.word	0x00000008
        /*04c4*/ 	.short	0x010a
        /*04c6*/ 	.byte	0x06
	.zero		1


	//   ....[59]....
        /*04c8*/ 	.word	0x000031b0
        /*04cc*/ 	.word	0x000000ff
        /*04d0*/ 	.word	0x00000000
        /*04d4*/ 	.short	0x0101
        /*04d6*/ 	.byte	0x07
	.zero		1


	//   ....[60]....
        /*04d8*/ 	.word	0x000034f0
        /*04dc*/ 	.word	0x00000000
        /*04e0*/ 	.word	0x00000090
        /*04e4*/ 	.short	0x010a
        /*04e6*/ 	.byte	0xff
	.zero		1


	//   ....[61]....
        /*04e8*/ 	.word	0x000035b0
        /*04ec*/ 	.word	0x00000000
        /*04f0*/ 	.word	0x00000000
        /*04f4*/ 	.short	0x0101
        /*04f6*/ 	.byte	0xff
	.zero		1


	//   ....[62]....
        /*04f8*/ 	.word	0x00003670
        /*04fc*/ 	.word	0x000000ff
        /*0500*/ 	.word	0x00000000
        /*0504*/ 	.short	0x010a
        /*0506*/ 	.byte	0x08
	.zero		1


	//   ....[63]....
        /*0508*/ 	.word	0x00003680
        /*050c*/ 	.word	0x000000ff
        /*0510*/ 	.word	0x000000c0
        /*0514*/ 	.short	0x010a
        /*0516*/ 	.byte	0x09
	.zero		1


	//   ....[64]....
        /*0518*/ 	.word	0x00003730
        /*051c*/ 	.word	0x000000ff
        /*0520*/ 	.word	0x00000000
        /*0524*/ 	.short	0x010a
        /*0526*/ 	.byte	0x08
	.zero		1


	//   ....[65]....
        /*0528*/ 	.word	0x00003860
        /*052c*/ 	.word	0x000000ff
        /*0530*/ 	.word	0x00000000
        /*0534*/ 	.short	0x010a
        /*0536*/ 	.byte	0x1e
	.zero		1


	//   ....[66]....
        /*0538*/ 	.word	0x00003b60
        /*053c*/ 	.word	0x000000ff
        /*0540*/ 	.word	0x00000000
        /*0544*/ 	.short	0x010a
        /*0546*/ 	.byte	0x05
	.zero		1


	//   ....[67]....
        /*0548*/ 	.word	0x00003c00
        /*054c*/ 	.word	0x00000000
        /*0550*/ 	.word	0x00000000
        /*0554*/ 	.short	0x010a
        /*0556*/ 	.byte	0xff
	.zero		1


	//   ....[68]....
        /*0558*/ 	.word	0x00003c40
        /*055c*/ 	.word	0x00000000
        /*0560*/ 	.word	0x00000000
        /*0564*/ 	.short	0x010a
        /*0566*/ 	.byte	0xff
	.zero		1


	//   ....[69]....
        /*0568*/ 	.word	0x00003cb0
        /*056c*/ 	.word	0x000000ff
        /*0570*/ 	.word	0x00000000
        /*0574*/ 	.short	0x0101
        /*0576*/ 	.byte	0x05
	.zero		1


	//   ....[70]....
        /*0578*/ 	.word	0x00003cf0
        /*057c*/ 	.word	0x000000ff
        /*0580*/ 	.word	0x000000f0
        /*0584*/ 	.short	0x010a
        /*0586*/ 	.byte	0x07
	.zero		1


	//   ....[71]....
        /*0588*/ 	.word	0x00003d40
        /*058c*/ 	.word	0x000000ff
        /*0590*/ 	.word	0x00000000
        /*0594*/ 	.short	0x0101
        /*0596*/ 	.byte	0x05
	.zero		1


	//   ....[72]....
        /*0598*/ 	.word	0x00004190
        /*059c*/ 	.word	0x00000000
        /*05a0*/ 	.word	0x00000090
        /*05a4*/ 	.short	0x010a
        /*05a6*/ 	.byte	0xff
	.zero		1


	//   ....[73]....
        /*05a8*/ 	.word	0x00004250
        /*05ac*/ 	.word	0x00000000
        /*05b0*/ 	.word	0x00000000
        /*05b4*/ 	.short	0x0101
        /*05b6*/ 	.byte	0xff
	.zero		1


	//   ....[74]....
        /*05b8*/ 	.word	0x00004570
        /*05bc*/ 	.word	0x000000ff
        /*05c0*/ 	.word	0x00000088
        /*05c4*/ 	.short	0x010a
        /*05c6*/ 	.byte	0x07
	.zero		1


	//   ....[75]....
        /*05c8*/ 	.word	0x00004760
        /*05cc*/ 	.word	0x000000ff
        /*05d0*/ 	.word	0x00000060
        /*05d4*/ 	.short	0x010a
        /*05d6*/ 	.byte	0x07
	.zero		1


	//   ....[76]....
        /*05d8*/ 	.word	0x000048d0
        /*05dc*/ 	.word	0x000000ff
        /*05e0*/ 	.word	0x00000040
        /*05e4*/ 	.short	0x010b
        /*05e6*/ 	.byte	0x07
	.zero		1


	//   ....[77]....
        /*05e8*/ 	.word	0x000048e0
        /*05ec*/ 	.word	0x000000ff
        /*05f0*/ 	.word	0x00000000
        /*05f4*/ 	.short	0x0101
        /*05f6*/ 	.byte	0x08
	.zero		1


	//   ....[78]....
        /*05f8*/ 	.word	0x00004900
        /*05fc*/ 	.word	0x000000ff
        /*0600*/ 	.word	0x00000068
        /*0604*/ 	.short	0x010a
        /*0606*/ 	.byte	0x07
	.zero		1


	//   ....[79]....
        /*0608*/ 	.word	0x00004a60
        /*060c*/ 	.word	0x000000ff
        /*0610*/ 	.word	0x00000048
        /*0614*/ 	.short	0x010b
        /*0616*/ 	.byte	0x07
	.zero		1


	//   ....[80]....
        /*0618*/ 	.word	0x00004a70
        /*061c*/ 	.word	0x000000ff
        /*0620*/ 	.word	0x00000000
        /*0624*/ 	.short	0x0101
        /*0626*/ 	.byte	0x08
	.zero		1


	//   ....[81]....
        /*0628*/ 	.word	0x00004a80
        /*062c*/ 	.word	0x000000ff
        /*0630*/ 	.word	0x00000070
        /*0634*/ 	.short	0x010a
        /*0636*/ 	.byte	0x07
	.zero		1


	//   ....[82]....
        /*0638*/ 	.word	0x00004c20
        /*063c*/ 	.word	0x000000ff
        /*0640*/ 	.word	0x00000050
        /*0644*/ 	.short	0x010b
        /*0646*/ 	.byte	0x07
	.zero		1


	//   ....[83]....
        /*0648*/ 	.word	0x00004c90
        /*064c*/ 	.word	0x000000ff
        /*0650*/ 	.word	0x00000000
        /*0654*/ 	.short	0x0101
        /*0656*/ 	.byte	0x08
	.zero		1


	//   ....[84]....
        /*0658*/ 	.word	0x00004cc0
        /*065c*/ 	.word	0x000000ff
        /*0660*/ 	.word	0x00000078
        /*0664*/ 	.short	0x010a
        /*0666*/ 	.byte	0x07
	.zero		1


	//   ....[85]....
        /*0668*/ 	.word	0x00004ed0
        /*066c*/ 	.word	0x000000ff
        /*0670*/ 	.word	0x00000058
        /*0674*/ 	.short	0x010b
        /*0676*/ 	.byte	0x07
	.zero		1


	//   ....[86]....
        /*0678*/ 	.word	0x00004ef0
        /*067c*/ 	.word	0x000000ff
        /*0680*/ 	.word	0x00000000
        /*0684*/ 	.short	0x0101
        /*0686*/ 	.byte	0x0d
	.zero		1


	//   ....[87]....
        /*0688*/ 	.word	0x00004f20
        /*068c*/ 	.word	0x000000ff
        /*0690*/ 	.word	0x00000060
        /*0694*/ 	.short	0x010a
        /*0696*/ 	.byte	0x07
	.zero		1


	//   ....[88]....
        /*0698*/ 	.word	0x00004f40
        /*069c*/ 	.word	0x000000ff
        /*06a0*/ 	.word	0x00000068
        /*06a4*/ 	.short	0x010a
        /*06a6*/ 	.byte	0x07
	.zero		1


	//   ....[89]....
        /*06a8*/ 	.word	0x00004f60
        /*06ac*/ 	.word	0x000000ff
        /*06b0*/ 	.word	0x00000070
        /*06b4*/ 	.short	0x010a
        /*06b6*/ 	.byte	0x07
	.zero		1


	//   ....[90]....
        /*06b8*/ 	.word	0x00004fa0
        /*06bc*/ 	.word	0x00000000
        /*06c0*/ 	.word	0x00000078
        /*06c4*/ 	.short	0x010a
        /*06c6*/ 	.byte	0xff
	.zero		1


	//   ....[91]....
        /*06c8*/ 	.word	0x000052d0
        /*06cc*/ 	.word	0x00000000
        /*06d0*/ 	.word	0x00000090
        /*06d4*/ 	.short	0x010a
        /*06d6*/ 	.byte	0xff
	.zero		1


	//   ....[92]....
        /*06d8*/ 	.word	0x000053e0
        /*06dc*/ 	.word	0x00000000
        /*06e0*/ 	.word	0x00000000
        /*06e4*/ 	.short	0x0101
        /*06e6*/ 	.byte	0xff
	.zero		1


	//   ....[93]....
        /*06e8*/ 	.word	0x00005e40
        /*06ec*/ 	.word	0x00000003
        /*06f0*/ 	.word	0x00000040
        /*06f4*/ 	.short	0x010a
        /*06f6*/ 	.byte	0xff
	.zero		1


	//   ....[94]....
        /*06f8*/ 	.word	0x00005e80
        /*06fc*/ 	.word	0x000000bf
        /*0700*/ 	.word	0x000000b0
        /*0704*/ 	.short	0x010a
        /*0706*/ 	.byte	0xff
	.zero		1


	//   ....[95]....
        /*0708*/ 	.word	0x00005fb0
        /*070c*/ 	.word	0x00000003
        /*0710*/ 	.word	0x00000040
        /*0714*/ 	.short	0x010a
        /*0716*/ 	.byte	0xff
	.zero		1


	//   ....[96]....
        /*0718*/ 	.word	0x00006110
        /*071c*/ 	.word	0x00000000
        /*0720*/ 	.word	0x00000000
        /*0724*/ 	.short	0x0101
        /*0726*/ 	.byte	0xff
	.zero		1


	//   ....[97]....
        /*0728*/ 	.word	0x00006170
        /*072c*/ 	.word	0x000000bf
        /*0730*/ 	.word	0x000000b0
        /*0734*/ 	.short	0x010a
        /*0736*/ 	.byte	0xff
	.zero		1


	//   ....[98]....
        /*0738*/ 	.word	0x00007520
        /*073c*/ 	.word	0x000000ce
        /*0740*/ 	.word	0x00000040
        /*0744*/ 	.short	0x010a
        /*0746*/ 	.byte	0xff
	.zero		1


	//   ....[99]....
        /*0748*/ 	.word	0x000075f0
        /*074c*/ 	.word	0x000000ce
        /*0750*/ 	.word	0x00000040
        /*0754*/ 	.short	0x010a
        /*0756*/ 	.byte	0xff
	.zero		1


	//   ....[100]....
        /*0758*/ 	.word	0x00007730
        /*075c*/ 	.word	0x00000003
        /*0760*/ 	.word	0x00000000
        /*0764*/ 	.short	0x0101
        /*0766*/ 	.byte	0xff
	.zero		1


	//   ....[101]....
        /*0768*/ 	.word	0x00008ad0
        /*076c*/ 	.word	0x00000000
        /*0770*/ 	.word	0x00000040
        /*0774*/ 	.short	0x010a
        /*0776*/ 	.byte	0xff
	.zero		1


	//   ....[102]....
        /*0778*/ 	.word	0x00008ba0
        /*077c*/ 	.word	0x00000000
        /*0780*/ 	.word	0x00000040
        /*0784*/ 	.short	0x010a
        /*0786*/ 	.byte	0xff
	.zero		1


	//   ....[103]....
        /*0788*/ 	.word	0x00008d00
        /*078c*/ 	.word	0x00000000
        /*0790*/ 	.word	0x00000000
        /*0794*/ 	.short	0x0101
        /*0796*/ 	.byte	0xff
	.zero		1


	//   ....[104]....
        /*0798*/ 	.word	0x0000a0b0
        /*079c*/ 	.word	0x00000000
        /*07a0*/ 	.word	0x00000040
        /*07a4*/ 	.short	0x010a
        /*07a6*/ 	.byte	0xff
	.zero		1


	//   ....[105]....
        /*07a8*/ 	.word	0x0000a180
        /*07ac*/ 	.word	0x00000000
        /*07b0*/ 	.word	0x00000040
        /*07b4*/ 	.short	0x010a
        /*07b6*/ 	.byte	0xff
	.zero		1


	//   ....[106]....
        /*07b8*/ 	.word	0x0000a2e0
        /*07bc*/ 	.word	0x00000000
        /*07c0*/ 	.word	0x00000000
        /*07c4*/ 	.short	0x0101
        /*07c6*/ 	.byte	0xff
	.zero		1


	//   ....[107]....
        /*07c8*/ 	.word	0x0000a6f0
        /*07cc*/ 	.word	0x000000bf
        /*07d0*/ 	.word	0x00000000
        /*07d4*/ 	.short	0x0101
        /*07d6*/ 	.byte	0xff
	.zero		1


	//   ....[108]....
        /*07d8*/ 	.word	0x0000b740
        /*07dc*/ 	.word	0x00000003
        /*07e0*/ 	.word	0x000000e0
        /*07e4*/ 	.short	0x010a
        /*07e6*/ 	.byte	0xff
	.zero		1


	//   ....[109]....
        /*07e8*/ 	.word	0x0000b7a0
        /*07ec*/ 	.word	0x00000002
        /*07f0*/ 	.word	0x00000020
        /*07f4*/ 	.short	0x010a
        /*07f6*/ 	.byte	0xff
	.zero		1


	//   ....[110]....
        /*07f8*/ 	.word	0x0000b800
        /*07fc*/ 	.word	0x00000002
        /*0800*/ 	.word	0x00000020
        /*0804*/ 	.short	0x010a
        /*0806*/ 	.byte	0xff
	.zero		1


	//   ....[111]....
        /*0808*/ 	.word	0x0000b850
        /*080c*/ 	.word	0x00000002
        /*0810*/ 	.word	0x00000090
        /*0814*/ 	.short	0x010a
        /*0816*/ 	.byte	0xff
	.zero		1


	//   ....[112]....
        /*0818*/ 	.word	0x0000b8b0
        /*081c*/ 	.word	0x00000000
        /*0820*/ 	.word	0x00000000
        /*0824*/ 	.short	0x010a
        /*0826*/ 	.byte	0xff
	.zero		1


	//   ....[113]....
        /*0828*/ 	.word	0x0000b910
        /*082c*/ 	.word	0x00000000
        /*0830*/ 	.word	0x00000000
        /*0834*/ 	.short	0x010a
        /*0836*/ 	.byte	0xff
	.zero		1


	//   ....[114]....
        /*0838*/ 	.word	0x0000b970
        /*083c*/ 	.word	0x00000000
        /*0840*/ 	.word	0x00000000
        /*0844*/ 	.short	0x010a
        /*0846*/ 	.byte	0xff
	.zero		1


	//   ....[115]....
        /*0848*/ 	.word	0x0000b9c0
        /*084c*/ 	.word	0x00000000
        /*0850*/ 	.word	0x000000d0
        /*0854*/ 	.short	0x010a
        /*0856*/ 	.byte	0xff
	.zero		1


	//   ....[116]....
        /*0858*/ 	.word	0x0000ba20
        /*085c*/ 	.word	0x00000000
        /*0860*/ 	.word	0x000000a0
        /*0864*/ 	.short	0x010a
        /*0866*/ 	.byte	0xff
	.zero		1


	//   ....[117]....
        /*0868*/ 	.word	0x0000ba70
        /*086c*/ 	.word	0x00000000
        /*0870*/ 	.word	0x00000090
        /*0874*/ 	.short	0x010a
        /*0876*/ 	.byte	0xff
	.zero		1


	//   ....[118]....
        /*0878*/ 	.word	0x0000bad0
        /*087c*/ 	.word	0x00000000
        /*0880*/ 	.word	0x000000a0
        /*0884*/ 	.short	0x010a
        /*0886*/ 	.byte	0xff
	.zero		1


	//   ....[119]....
        /*0888*/ 	.word	0x0000bb30
        /*088c*/ 	.word	0x00000004
        /*0890*/ 	.word	0x00000008
        /*0894*/ 	.short	0x010a
        /*0896*/ 	.byte	0xff
	.zero		1


	//   ....[120]....
        /*0898*/ 	.word	0x0000bc10
        /*089c*/ 	.word	0x00000002
        /*08a0*/ 	.word	0x00000008
        /*08a4*/ 	.short	0x010a
        /*08a6*/ 	.byte	0xff
	.zero		1


	//   ....[121]....
        /*08a8*/ 	.word	0x0000bc60
        /*08ac*/ 	.word	0x00000000
        /*08b0*/ 	.word	0x00000090
        /*08b4*/ 	.short	0x010a
        /*08b6*/ 	.byte	0xff
	.zero		1


	//   ....[122]....
        /*08b8*/ 	.word	0x0000bcc0
        /*08bc*/ 	.word	0x00000000
        /*08c0*/ 	.word	0x000000c0
        /*08c4*/ 	.short	0x010a
        /*08c6*/ 	.byte	0xff
	.zero		1


	//   ....[123]....
        /*08c8*/ 	.word	0x0000bd20
        /*08cc*/ 	.word	0x00000000
        /*08d0*/ 	.word	0x00000000
        /*08d4*/ 	.short	0x010a
        /*08d6*/ 	.byte	0xff
	.zero		1


	//   ....[124]....
        /*08d8*/ 	.word	0x0000bd80
        /*08dc*/ 	.word	0x00000000
        /*08e0*/ 	.word	0x00000000
        /*08e4*/ 	.short	0x010a
        /*08e6*/ 	.byte	0xff
	.zero		1


	//   ....[125]....
        /*08e8*/ 	.word	0x0000bde0
        /*08ec*/ 	.word	0x00000000
        /*08f0*/ 	.word	0x000000f0
        /*08f4*/ 	.short	0x010a
        /*08f6*/ 	.byte	0xff
	.zero		1


	//   ....[126]....
        /*08f8*/ 	.word	0x0000be30
        /*08fc*/ 	.word	0x00000000
        /*0900*/ 	.word	0x00000090
        /*0904*/ 	.short	0x010a
        /*0906*/ 	.byte	0xff
	.zero		1


	//   ....[127]....
        /*0908*/ 	.word	0x0000be90
        /*090c*/ 	.word	0x00000000
        /*0910*/ 	.word	0x00000088
        /*0914*/ 	.short	0x010a
        /*0916*/ 	.byte	0xff
	.zero		1


	//   ....[128]....
        /*0918*/ 	.word	0x0000bef0
        /*091c*/ 	.word	0x00000003
        /*0920*/ 	.word	0x00000060
        /*0924*/ 	.short	0x010a
        /*0926*/ 	.byte	0xff
	.zero		1


	//   ....[129]....
        /*0928*/ 	.word	0x0000bf50
        /*092c*/ 	.word	0x00000003
        /*0930*/ 	.word	0x00000068
        /*0934*/ 	.short	0x010a
        /*0936*/ 	.byte	0xff
	.zero		1


	//   ....[130]....
        /*0938*/ 	.word	0x0000bfb0
        /*093c*/ 	.word	0x00000003
        /*0940*/ 	.word	0x00000070
        /*0944*/ 	.short	0x010a
        /*0946*/ 	.byte	0xff
	.zero		1


	//   ....[131]....
        /*0948*/ 	.word	0x0000c010
        /*094c*/ 	.word	0x00000003
        /*0950*/ 	.word	0x00000078
        /*0954*/ 	.short	0x010a
        /*0956*/ 	.byte	0xff
	.zero		1


	//   ....[132]....
        /*0958*/ 	.word	0x0000c070
        /*095c*/ 	.word	0x00000000
        /*0960*/ 	.word	0x00000060
        /*0964*/ 	.short	0x010a
        /*0966*/ 	.byte	0xff
	.zero		1


	//   ....[133]....
        /*0968*/ 	.word	0x0000c0d0
        /*096c*/ 	.word	0x00000000
        /*0970*/ 	.word	0x00000068
        /*0974*/ 	.short	0x010a
        /*0976*/ 	.byte	0xff
	.zero		1


	//   ....[134]....
        /*0978*/ 	.word	0x0000c130
        /*097c*/ 	.word	0x00000000
        /*0980*/ 	.word	0x00000070
        /*0984*/ 	.short	0x010a
        /*0986*/ 	.byte	0xff
	.zero		1


	//   ....[135]....
        /*0988*/ 	.word	0x0000c180
        /*098c*/ 	.word	0x00000000
        /*0990*/ 	.word	0x00000090
        /*0994*/ 	.short	0x010a
        /*0996*/ 	.byte	0xff
	.zero		1


	//   ....[136]....
        /*0998*/ 	.word	0x0000c1d0
        /*099c*/ 	.word	0x00000003
        /*09a0*/ 	.word	0x00000040
        /*09a4*/ 	.short	0x010a
        /*09a6*/ 	.byte	0xff
	.zero		1


	//   ....[137]....
        /*09a8*/ 	.word	0x0000c220
        /*09ac*/ 	.word	0x000000bf
        /*09b0*/ 	.word	0x000000b0
        /*09b4*/ 	.short	0x010a
        /*09b6*/ 	.byte	0xff
	.zero		1


	//   ....[138]....
        /*09b8*/ 	.word	0x0000c270
        /*09bc*/ 	.word	0x000000ce
        /*09c0*/ 	.word	0x00000040
        /*09c4*/ 	.short	0x010a
        /*09c6*/ 	.byte	0xff
	.zero		1


	//   ....[139]....
        /*09c8*/ 	.word	0x0000c2c0
        /*09cc*/ 	.word	0x00000000
        /*09d0*/ 	.word	0x00000040
        /*09d4*/ 	.short	0x010a
        /*09d6*/ 	.byte	0xff
	.zero		1


	//   ....[140]....
        /*09d8*/ 	.word	0x0000c310
        /*09dc*/ 	.word	0x00000000
        /*09e0*/ 	.word	0x00000040
        /*09e4*/ 	.short	0x010a
        /*09e6*/ 	.byte	0xff
	.zero		1


	//----- nvinfo : EIATTR_NUM_MBARRIERS
	.align		4
.L_48:
        /*09e8*/ 	.byte	0x03, 0x38
        /*09ea*/ 	.short	0x001f


	//----- nvinfo : EIATTR_EXIT_INSTR_OFFSETS
	.align		4
        /*09ec*/ 	.byte	0x04, 0x1c
        /*09ee*/ 	.short	(.L_50 - .L_49)


	//   ....[0]....
.L_49:
        /*09f0*/ 	.word	0x000027b0


	//   ....[1]....
        /*09f4*/ 	.word	0x00002cb0


	//   ....[2]....
        /*09f8*/ 	.word	0x00002d10


	//   ....[3]....
        /*09fc*/ 	.word	0x00003f70


	//   ....[4]....
        /*0a00*/ 	.word	0x00004fd0


	//   ....[5]....
        /*0a04*/ 	.word	0x00005010


	//   ....[6]....
        /*0a08*/ 	.word	0x0000b730


	//----- nvinfo : EIATTR_MAX_THREADS
	.align		4
.L_50:
        /*0a0c*/ 	.byte	0x04, 0x05
        /*0a0e*/ 	.short	(.L_52 - .L_51)
.L_51:
        /*0a10*/ 	.word	0x00000100
        /*0a14*/ 	.word	0x00000001
        /*0a18*/ 	.word	0x00000001


	//----- nvinfo : EIATTR_CRS_STACK_SIZE
	.align		4
.L_52:
        /*0a1c*/ 	.byte	0x04, 0x1e
        /*0a1e*/ 	.short	(.L_54 - .L_53)
.L_53:
        /*0a20*/ 	.word	0x00000000


	//----- nvinfo : EIATTR_CBANK_PARAM_SIZE
	.align		4
.L_54:
        /*0a24*/ 	.byte	0x03, 0x19
        /*0a26*/ 	.short	0x0800


	//----- nvinfo : EIATTR_PARAM_CBANK
	.align		4
        /*0a28*/ 	.byte	0x04, 0x0a
        /*0a2a*/ 	.short	(.L_56 - .L_55)
	.align		4
.L_55:
        /*0a2c*/ 	.word	index@(.nv.constant0._ZN7cutlass13device_kernelINS_4gemm6kernel13GemmUniversalIN4cute5tupleIJiiiiEEENS1_10collective13CollectiveMmaINS1_35MainloopSm100TmaUmmaWarpSpecializedILi4ELi2ELi2ENS5_IJNS4_1CILi2EEENSA_ILi1EEESC_EEEEENS5_IJNSA_ILi256EEESF_NSA_ILi128EEEEEENS_12float_e4m3_tENS5_IJlSC_lEEESI_SJ_NS4_8TiledMMAINS4_8MMA_AtomIJNS4_10MMA_TraitsINS4_25SM100_MMA_F8F6F4_2x1SM_SSEJSI_SI_fSF_SF_NS4_17integral_constantINS4_4UMMA5MajorELSQ_0EEESR_NSO_INSP_7ScaleInELSS_0EEEST_EEEEEENS4_6LayoutINS5_IJSC_SC_SC_EEENS5_IJNSA_ILi0EEESY_SY_EEEEENS5_IJNS4_10UnderscoreES11_S11_EEEEENS4_18SM100_TMA_2SM_LOADENS4_14ComposedLayoutINS4_7SwizzleILi3ELi4ELi3EEENS4_18smem_ptr_flag_bitsILi8EEENSW_INS5_IJNSA_ILi8EEESG_EEENS5_IJSG_SC_EEEEEEEvNS4_8identityES14_S1E_vS1F_EENS_8epilogue10collective18CollectiveEpilogueINS1H_23Sm100TmaWarpSpecializedILi4ELi2ELi64ELb0ELb0EEEJNS5_IJSG_SF_SG_EEENS5_IJNSW_ISG_SC_EENSW_INSA_ILi64EEESC_EEEEESI_SJ_SI_SJ_NS1H_6fusion15FusionCallbacksIS1L_NS1R_17LinearCombinationISI_fSI_fLNS_15FloatRoundStyleE2EEES1M_S1Q_JEEENS4_5SM1004TMEM4LOAD26SM100_TMEM_LOAD_32dp32b64xENS4_13SM90_TMA_LOADENS15_INS16_ILi2ELi4ELi3EEES19_NSW_INS5_IJS1A_S1O_EEENS5_IJS1O_SC_EEEEEEENS4_39AutoVectorizingCopyWithAssumedAlignmentILi128EEENS4_14SM90_TMA_STOREES26_S28_S28_EEEvvEEEEvNT_6ParamsE)
        /*0a30*/ 	.short	0x0380
        /*0a32*/ 	.short	0x0800


	//----- nvinfo : EIATTR_SW_WAR
	.align		4
.L_56:
        /*0a34*/ 	.byte	0x04, 0x36
        /*0a36*/ 	.short	(.L_58 - .L_57)
.L_57:
        /*0a38*/ 	.word	0x00000008
.L_58:


//--------------------- .nv.callgraph             --------------------------
	.section	.nv.callgraph,"",@"SHT_CUDA_CALLGRAPH"
	.align	4
	.sectionentsize	8
	.align		4
        /*0000*/ 	.word	0x00000000
	.align		4
        /*0004*/ 	.word	0xffffffff
	.align		4
        /*0008*/ 	.word	index@(_ZN7cutlass13device_kernelINS_4gemm6kernel13GemmUniversalIN4cute5tupleIJiiiiEEENS1_10collective13CollectiveMmaINS1_35MainloopSm100TmaUmmaWarpSpecializedILi4ELi2ELi2ENS5_IJNS4_1CILi2EEENSA_ILi1EEESC_EEEEENS5_IJNSA_ILi256EEESF_NSA_ILi128EEEEEENS_12float_e4m3_tENS5_IJlSC_lEEESI_SJ_NS4_8TiledMMAINS4_8MMA_AtomIJNS4_10MMA_TraitsINS4_25SM100_MMA_F8F6F4_2x1SM_SSEJSI_SI_fSF_SF_NS4_17integral_constantINS4_4UMMA5MajorELSQ_0EEESR_NSO_INSP_7ScaleInELSS_0EEEST_EEEEEENS4_6LayoutINS5_IJSC_SC_SC_EEENS5_IJNSA_ILi0EEESY_SY_EEEEENS5_IJNS4_10UnderscoreES11_S11_EEEEENS4_18SM100_TMA_2SM_LOADENS4_14ComposedLayoutINS4_7SwizzleILi3ELi4ELi3EEENS4_18smem_ptr_flag_bitsILi8EEENSW_INS5_IJNSA_ILi8EEESG_EEENS5_IJSG_SC_EEEEEEEvNS4_8identityES14_S1E_vS1F_EENS_8epilogue10collective18CollectiveEpilogueINS1H_23Sm100TmaWarpSpecializedILi4ELi2ELi64ELb0ELb0EEEJNS5_IJSG_SF_SG_EEENS5_IJNSW_ISG_SC_EENSW_INSA_ILi64EEESC_EEEEESI_SJ_SI_SJ_NS1H_6fusion15FusionCallbacksIS1L_NS1R_17LinearCombinationISI_fSI_fLNS_15FloatRoundStyleE2EEES1M_S1Q_JEEENS4_5SM1004TMEM4LOAD26SM100_TMEM_LOAD_32dp32b64xENS4_13SM90_TMA_LOADENS15_INS16_ILi2ELi4ELi3EEES19_NSW_INS5_IJS1A_S1O_EEENS5_IJS1O_SC_EEEEEEENS4_39AutoVectorizingCopyWithAssumedAlignmentILi128EEENS4_14SM90_TMA_STOREES26_S28_S28_EEEvvEEEEvNT_6ParamsE)
	.align		4
        /*000c*/ 	.word	index@(__assertfail)
	.align		4
        /*0010*/ 	.word	0x00000000
	.align		4
        /*0014*/ 	.word	0xfffffffe
	.align		4
        /*0018*/ 	.word	0x00000000
	.align		4
        /*001c*/ 	.word	0xfffffffd
	.align		4
        /*0020*/ 	.word	0x00000000
	.align		4
        /*0024*/ 	.word	0xfffffffc


//--------------------- .nv.constant4             --------------------------
	.section	.nv.constant4,"a",@progbits
	.align	8
	.align		8
.nv.constant4:
        /*0000*/ 	.dword	__assertfail
	.align		8
        /*0008*/ 	.dword	__unnamed_1
	.align		8
        /*0010*/ 	.dword	__unnamed_2
	.align		8
        /*0018*/ 	.dword	__unnamed_3
	.align		8
        /*0020*/ 	.dword	_ZN39_INTERNAL_2f932712_4_k_cu_5b3dfb1e_96784cuda3std3__45__cpo5beginE
	.align		8
        /*0028*/ 	.dword	_ZN39_INTERNAL_2f932712_4_k_cu_5b3dfb1e_96784cuda3std3__45__cpo3endE
	.align		8
        /*0030*/ 	.dword	_ZN39_INTERNAL_2f932712_4_k_cu_5b3dfb1e_96784cuda3std3__45__cpo6cbeginE
	.align		8
        /*0038*/ 	.dword	_ZN39_INTERNAL_2f932712_4_k_cu_5b3dfb1e_96784cuda3std3__45__cpo4cendE
	.align		8
        /*0040*/ 	.dword	_ZN39_INTERNAL_2f932712_4_k_cu_5b3dfb1e_96784cuda3std3__441_GLOBAL__N__2f932712_4_k_cu_5b3dfb1e_96786ignoreE
	.align		8
        /*0048*/ 	.dword	_ZN39_INTERNAL_2f932712_4_k_cu_5b3dfb1e_96784cuda3std3__419piecewise_constructE
	.align		8
        /*0050*/ 	.dword	_ZN39_INTERNAL_2f932712_4_k_cu_5b3dfb1e_96784cuda3std3__48in_placeE
	.align		8
        /*0058*/ 	.dword	_ZN39_INTERNAL_2f932712_4_k_cu_5b3dfb1e_96784cuda3std6ranges3__45__cpo4swapE
	.align		8
        /*0060*/ 	.dword	_ZN39_INTERNAL_2f932712_4_k_cu_5b3dfb1e_96784cuda3std6ranges3__45__cpo9iter_moveE
	.align		8
        /*0068*/ 	.dword	_ZN39_INTERNAL_2f932712_4_k_cu_5b3dfb1e_96784cute7productE
	.align		8
        /*0070*/ 	.dword	_ZN39_INTERNAL_2f932712_4_k_cu_5b3dfb1e_96784cute1_E
	.align		8
        /*0078*/ 	.dword	$str$25
	.align		8
        /*0080*/ 	.dword	$str$26
	.align		8
        /*0088*/ 	.dword	$str$27
	.align		8
        /*0090*/ 	.dword	$str$28


//--------------------- .text._ZN7cutlass13device_kernelINS_4gemm6kernel13GemmUniversalIN4cute5tupleIJiiiiEEENS1_10collective13CollectiveMmaINS1_35MainloopSm100TmaUmmaWarpSpecializedILi4ELi2ELi2ENS5_IJNS4_1CILi2EEENSA_ILi1EEESC_EEEEENS5_IJNSA_ILi256EEESF_NSA_ILi128EEEEEENS_12float_e4m3_tENS5_IJlSC_lEEESI_SJ_NS4_8TiledMMAINS4_8MMA_AtomIJNS4_10MMA_TraitsINS4_25SM100_MMA_F8F6F4_2x1SM_SSEJSI_SI_fSF_SF_NS4_17integral_constantINS4_4UMMA5MajorELSQ_0EEESR_NSO_INSP_7ScaleInELSS_0EEEST_EEEEEENS4_6LayoutINS5_IJSC_SC_SC_EEENS5_IJNSA_ILi0EEESY_SY_EEEEENS5_IJNS4_10UnderscoreES11_S11_EEEEENS4_18SM100_TMA_2SM_LOADENS4_14ComposedLayoutINS4_7SwizzleILi3ELi4ELi3EEENS4_18smem_ptr_flag_bitsILi8EEENSW_INS5_IJNSA_ILi8EEESG_EEENS5_IJSG_SC_EEEEEEEvNS4_8identityES14_S1E_vS1F_EENS_8epilogue10collective18CollectiveEpilogueINS1H_23Sm100TmaWarpSpecializedILi4ELi2ELi64ELb0ELb0EEEJNS5_IJSG_SF_SG_EEENS5_IJNSW_ISG_SC_EENSW_INSA_ILi64EEESC_EEEEESI_SJ_SI_SJ_NS1H_6fusion15FusionCallbacksIS1L_NS1R_17LinearCombinationISI_fSI_fLNS_15FloatRoundStyleE2EEES1M_S1Q_JEEENS4_5SM1004TMEM4LOAD26SM100_TMEM_LOAD_32dp32b64xENS4_13SM90_TMA_LOADENS15_INS16_ILi2ELi4ELi3EEES19_NSW_INS5_IJS1A_S1O_EEENS5_IJS1O_SC_EEEEEEENS4_39AutoVectorizingCopyWithAssumedAlignmentILi128EEENS4_14SM90_TMA_STOREES26_S28_S28_EEEvvEEEEvNT_6ParamsE --------------------------
	.section	.text._ZN7cutlass13device_kernelINS_4gemm6kernel13GemmUniversalIN4cute5tupleIJiiiiEEENS1_10collective13CollectiveMmaINS1_35MainloopSm100TmaUmmaWarpSpecializedILi4ELi2ELi2ENS5_IJNS4_1CILi2EEENSA_ILi1EEESC_EEEEENS5_IJNSA_ILi256EEESF_NSA_ILi128EEEEEENS_12float_e4m3_tENS5_IJlSC_lEEESI_SJ_NS4_8TiledMMAINS4_8MMA_AtomIJNS4_10MMA_TraitsINS4_25SM100_MMA_F8F6F4_2x1SM_SSEJSI_SI_fSF_SF_NS4_17integral_constantINS4_4UMMA5MajorELSQ_0EEESR_NSO_INSP_7ScaleInELSS_0EEEST_EEEEEENS4_6LayoutINS5_IJSC_SC_SC_EEENS5_IJNSA_ILi0EEESY_SY_EEEEENS5_IJNS4_10UnderscoreES11_S11_EEEEENS4_18SM100_TMA_2SM_LOADENS4_14ComposedLayoutINS4_7SwizzleILi3ELi4ELi3EEENS4_18smem_ptr_flag_bitsILi8EEENSW_INS5_IJNSA_ILi8EEESG_EEENS5_IJSG_SC_EEEEEEEvNS4_8identityES14_S1E_vS1F_EENS_8epilogue10collective18CollectiveEpilogueINS1H_23Sm100TmaWarpSpecializedILi4ELi2ELi64ELb0ELb0EEEJNS5_IJSG_SF_SG_EEENS5_IJNSW_ISG_SC_EENSW_INSA_ILi64EEESC_EEEEESI_SJ_SI_SJ_NS1H_6fusion15FusionCallbacksIS1L_NS1R_17LinearCombinationISI_fSI_fLNS_15FloatRoundStyleE2EEES1M_S1Q_JEEENS4_5SM1004TMEM4LOAD26SM100_TMEM_LOAD_32dp32b64xENS4_13SM90_TMA_LOADENS15_INS16_ILi2ELi4ELi3EEES19_NSW_INS5_IJS1A_S1O_EEENS5_IJS1O_SC_EEEEEEENS4_39AutoVectorizingCopyWithAssumedAlignmentILi128EEENS4_14SM90_TMA_STOREES26_S28_S28_EEEvvEEEEvNT_6ParamsE,"ax",@progbits
	.align	128
.text._ZN7cutlass13device_kernelINS_4gemm6kernel13GemmUniversalIN4cute5tupleIJiiiiEEENS1_10collective13CollectiveMmaINS1_35MainloopSm100TmaUmmaWarpSpecializedILi4ELi2ELi2ENS5_IJNS4_1CILi2EEENSA_ILi1EEESC_EEEEENS5_IJNSA_ILi256EEESF_NSA_ILi128EEEEEENS_12float_e4m3_tENS5_IJlSC_lEEESI_SJ_NS4_8TiledMMAINS4_8MMA_AtomIJNS4_10MMA_TraitsINS4_25SM100_MMA_F8F6F4_2x1SM_SSEJSI_SI_fSF_SF_NS4_17integral_constantINS4_4UMMA5MajorELSQ_0EEESR_NSO_INSP_7ScaleInELSS_0EEEST_EEEEEENS4_6LayoutINS5_IJSC_SC_SC_EEENS5_IJNSA_ILi0EEESY_SY_EEEEENS5_IJNS4_10UnderscoreES11_S11_EEEEENS4_18SM100_TMA_2SM_LOADENS4_14ComposedLayoutINS4_7SwizzleILi3ELi4ELi3EEENS4_18smem_ptr_flag_bitsILi8EEENSW_INS5_IJNSA_ILi8EEESG_EEENS5_IJSG_SC_EEEEEEEvNS4_8identityES14_S1E_vS1F_EENS_8epilogue10collective18CollectiveEpilogueINS1H_23Sm100TmaWarpSpecializedILi4ELi2ELi64ELb0ELb0EEEJNS5_IJSG_SF_SG_EEENS5_IJNSW_ISG_SC_EENSW_INSA_ILi64EEESC_EEEEESI_SJ_SI_SJ_NS1H_6fusion15FusionCallbacksIS1L_NS1R_17LinearCombinationISI_fSI_fLNS_15FloatRoundStyleE2EEES1M_S1Q_JEEENS4_5SM1004TMEM4LOAD26SM100_TMEM_LOAD_32dp32b64xENS4_13SM90_TMA_LOADENS15_INS16_ILi2ELi4ELi3EEES19_NSW_INS5_IJS1A_S1O_EEENS5_IJS1O_SC_EEEEEEENS4_39AutoVectorizingCopyWithAssumedAlignmentILi128EEENS4_14SM90_TMA_STOREES26_S28_S28_EEEvvEEEEvNT_6ParamsE:
        .type           _ZN7cutlass13device_kernelINS_4gemm6kernel13GemmUniversalIN4cute5tupleIJiiiiEEENS1_10collective13CollectiveMmaINS1_35MainloopSm100TmaUmmaWarpSpecializedILi4ELi2ELi2ENS5_IJNS4_1CILi2EEENSA_ILi1EEESC_EEEEENS5_IJNSA_ILi256EEESF_NSA_ILi128EEEEEENS_12float_e4m3_tENS5_IJlSC_lEEESI_SJ_NS4_8TiledMMAINS4_8MMA_AtomIJNS4_10MMA_TraitsINS4_25SM100_MMA_F8F6F4_2x1SM_SSEJSI_SI_fSF_SF_NS4_17integral_constantINS4_4UMMA5MajorELSQ_0EEESR_NSO_INSP_7ScaleInELSS_0EEEST_EEEEEENS4_6LayoutINS5_IJSC_SC_SC_EEENS5_IJNSA_ILi0EEESY_SY_EEEEENS5_IJNS4_10UnderscoreES11_S11_EEEEENS4_18SM100_TMA_2SM_LOADENS4_14ComposedLayoutINS4_7SwizzleILi3ELi4ELi3EEENS4_18smem_ptr_flag_bitsILi8EEENSW_INS5_IJNSA_ILi8EEESG_EEENS5_IJSG_SC_EEEEEEEvNS4_8identityES14_S1E_vS1F_EENS_8epilogue10collective18CollectiveEpilogueINS1H_23Sm100TmaWarpSpecializedILi4ELi2ELi64ELb0ELb0EEEJNS5_IJSG_SF_SG_EEENS5_IJNSW_ISG_SC_EENSW_INSA_ILi64EEESC_EEEEESI_SJ_SI_SJ_NS1H_6fusion15FusionCallbacksIS1L_NS1R_17LinearCombinationISI_fSI_fLNS_15FloatRoundStyleE2EEES1M_S1Q_JEEENS4_5SM1004TMEM4LOAD26SM100_TMEM_LOAD_32dp32b64xENS4_13SM90_TMA_LOADENS15_INS16_ILi2ELi4ELi3EEES19_NSW_INS5_IJS1A_S1O_EEENS5_IJS1O_SC_EEEEEEENS4_39AutoVectorizingCopyWithAssumedAlignmentILi128EEENS4_14SM90_TMA_STOREES26_S28_S28_EEEvvEEEEvNT_6ParamsE,@function
        .size           _ZN7cutlass13device_kernelINS_4gemm6kernel13GemmUniversalIN4cute5tupleIJiiiiEEENS1_10collective13CollectiveMmaINS1_35MainloopSm100TmaUmmaWarpSpecializedILi4ELi2ELi2ENS5_IJNS4_1CILi2EEENSA_ILi1EEESC_EEEEENS5_IJNSA_ILi256EEESF_NSA_ILi128EEEEEENS_12float_e4m3_tENS5_IJlSC_lEEESI_SJ_NS4_8TiledMMAINS4_8MMA_AtomIJNS4_10MMA_TraitsINS4_25SM100_MMA_F8F6F4_2x1SM_SSEJSI_SI_fSF_SF_NS4_17integral_constantINS4_4UMMA5MajorELSQ_0EEESR_NSO_INSP_7ScaleInELSS_0EEEST_EEEEEENS4_6LayoutINS5_IJSC_SC_SC_EEENS5_IJNSA_ILi0EEESY_SY_EEEEENS5_IJNS4_10UnderscoreES11_S11_EEEEENS4_18SM100_TMA_2SM_LOADENS4_14ComposedLayoutINS4_7SwizzleILi3ELi4ELi3EEENS4_18smem_ptr_flag_bitsILi8EEENSW_INS5_IJNSA_ILi8EEESG_EEENS5_IJSG_SC_EEEEEEEvNS4_8identityES14_S1E_vS1F_EENS_8epilogue10collective18CollectiveEpilogueINS1H_23Sm100TmaWarpSpecializedILi4ELi2ELi64ELb0ELb0EEEJNS5_IJSG_SF_SG_EEENS5_IJNSW_ISG_SC_EENSW_INSA_ILi64EEESC_EEEEESI_SJ_SI_SJ_NS1H_6fusion15FusionCallbacksIS1L_NS1R_17LinearCombinationISI_fSI_fLNS_15FloatRoundStyleE2EEES1M_S1Q_JEEENS4_5SM1004TMEM4LOAD26SM100_TMEM_LOAD_32dp32b64xENS4_13SM90_TMA_LOADENS15_INS16_ILi2ELi4ELi3EEES19_NSW_INS5_IJS1A_S1O_EEENS5_IJS1O_SC_EEEEEEENS4_39AutoVectorizingCopyWithAssumedAlignmentILi128EEENS4_14SM90_TMA_STOREES26_S28_S28_EEEvvEEEEvNT_6ParamsE,(.L_x_188 - _ZN7cutlass13device_kernelINS_4gemm6kernel13GemmUniversalIN4cute5tupleIJiiiiEEENS1_10collective13CollectiveMmaINS1_35MainloopSm100TmaUmmaWarpSpecializedILi4ELi2ELi2ENS5_IJNS4_1CILi2EEENSA_ILi1EEESC_EEEEENS5_IJNSA_ILi256EEESF_NSA_ILi128EEEEEENS_12float_e4m3_tENS5_IJlSC_lEEESI_SJ_NS4_8TiledMMAINS4_8MMA_AtomIJNS4_10MMA_TraitsINS4_25SM100_MMA_F8F6F4_2x1SM_SSEJSI_SI_fSF_SF_NS4_17integral_constantINS4_4UMMA5MajorELSQ_0EEESR_NSO_INSP_7ScaleInELSS_0EEEST_EEEEEENS4_6LayoutINS5_IJSC_SC_SC_EEENS5_IJNSA_ILi0EEESY_SY_EEEEENS5_IJNS4_10UnderscoreES11_S11_EEEEENS4_18SM100_TMA_2SM_LOADENS4_14ComposedLayoutINS4_7SwizzleILi3ELi4ELi3EEENS4_18smem_ptr_flag_bitsILi8EEENSW_INS5_IJNSA_ILi8EEESG_EEENS5_IJSG_SC_EEEEEEEvNS4_8identityES14_S1E_vS1F_EENS_8epilogue10collective18CollectiveEpilogueINS1H_23Sm100TmaWarpSpecializedILi4ELi2ELi64ELb0ELb0EEEJNS5_IJSG_SF_SG_EEENS5_IJNSW_ISG_SC_EENSW_INSA_ILi64EEESC_EEEEESI_SJ_SI_SJ_NS1H_6fusion15FusionCallbacksIS1L_NS1R_17LinearCombinationISI_fSI_fLNS_15FloatRoundStyleE2EEES1M_S1Q_JEEENS4_5SM1004TMEM4LOAD26SM100_TMEM_LOAD_32dp32b64xENS4_13SM90_TMA_LOADENS15_INS16_ILi2ELi4ELi3EEES19_NSW_INS5_IJS1A_S1O_EEENS5_IJS1O_SC_EEEEEEENS4_39AutoVectorizingCopyWithAssumedAlignmentILi128EEENS4_14SM90_TMA_STOREES26_S28_S28_EEEvvEEEEvNT_6ParamsE)
        .other          _ZN7cutlass13device_kernelINS_4gemm6kernel13GemmUniversalIN4cute5tupleIJiiiiEEENS1_10collective13CollectiveMmaINS1_35MainloopSm100TmaUmmaWarpSpecializedILi4ELi2ELi2ENS5_IJNS4_1CILi2EEENSA_ILi1EEESC_EEEEENS5_IJNSA_ILi256EEESF_NSA_ILi128EEEEEENS_12float_e4m3_tENS5_IJlSC_lEEESI_SJ_NS4_8TiledMMAINS4_8MMA_AtomIJNS4_10MMA_TraitsINS4_25SM100_MMA_F8F6F4_2x1SM_SSEJSI_SI_fSF_SF_NS4_17integral_constantINS4_4UMMA5MajorELSQ_0EEESR_NSO_INSP_7ScaleInELSS_0EEEST_EEEEEENS4_6LayoutINS5_IJSC_SC_SC_EEENS5_IJNSA_ILi0EEESY_SY_EEEEENS5_IJNS4_10UnderscoreES11_S11_EEEEENS4_18SM100_TMA_2SM_LOADENS4_14ComposedLayoutINS4_7SwizzleILi3ELi4ELi3EEENS4_18smem_ptr_flag_bitsILi8EEENSW_INS5_IJNSA_ILi8EEESG_EEENS5_IJSG_SC_EEEEEEEvNS4_8identityES14_S1E_vS1F_EENS_8epilogue10collective18CollectiveEpilogueINS1H_23Sm100TmaWarpSpecializedILi4ELi2ELi64ELb0ELb0EEEJNS5_IJSG_SF_SG_EEENS5_IJNSW_ISG_SC_EENSW_INSA_ILi64EEESC_EEEEESI_SJ_SI_SJ_NS1H_6fusion15FusionCallbacksIS1L_NS1R_17LinearCombinationISI_fSI_fLNS_15FloatRoundStyleE2EEES1M_S1Q_JEEENS4_5SM1004TMEM4LOAD26SM100_TMEM_LOAD_32dp32b64xENS4_13SM90_TMA_LOADENS15_INS16_ILi2ELi4ELi3EEES19_NSW_INS5_IJS1A_S1O_EEENS5_IJS1O_SC_EEEEEEENS4_39AutoVectorizingCopyWithAssumedAlignmentILi128EEENS4_14SM90_TMA_STOREES26_S28_S28_EEEvvEEEEvNT_6ParamsE,@"STO_CUDA_ENTRY STV_DEFAULT"
_ZN7cutlass13device_kernelINS_4gemm6kernel13GemmUniversalIN4cute5tupleIJiiiiEEENS1_10collective13CollectiveMmaINS1_35MainloopSm100TmaUmmaWarpSpecializedILi4ELi2ELi2ENS5_IJNS4_1CILi2EEENSA_ILi1EEESC_EEEEENS5_IJNSA_ILi256EEESF_NSA_ILi128EEEEEENS_12float_e4m3_tENS5_IJlSC_lEEESI_SJ_NS4_8TiledMMAINS4_8MMA_AtomIJNS4_10MMA_TraitsINS4_25SM100_MMA_F8F6F4_2x1SM_SSEJSI_SI_fSF_SF_NS4_17integral_constantINS4_4UMMA5MajorELSQ_0EEESR_NSO_INSP_7ScaleInELSS_0EEEST_EEEEEENS4_6LayoutINS5_IJSC_SC_SC_EEENS5_IJNSA_ILi0EEESY_SY_EEEEENS5_IJNS4_10UnderscoreES11_S11_EEEEENS4_18SM100_TMA_2SM_LOADENS4_14ComposedLayoutINS4_7SwizzleILi3ELi4ELi3EEENS4_18smem_ptr_flag_bitsILi8EEENSW_INS5_IJNSA_ILi8EEESG_EEENS5_IJSG_SC_EEEEEEEvNS4_8identityES14_S1E_vS1F_EENS_8epilogue10collective18CollectiveEpilogueINS1H_23Sm100TmaWarpSpecializedILi4ELi2ELi64ELb0ELb0EEEJNS5_IJSG_SF_SG_EEENS5_IJNSW_ISG_SC_EENSW_INSA_ILi64EEESC_EEEEESI_SJ_SI_SJ_NS1H_6fusion15FusionCallbacksIS1L_NS1R_17LinearCombinationISI_fSI_fLNS_15FloatRoundStyleE2EEES1M_S1Q_JEEENS4_5SM1004TMEM4LOAD26SM100_TMEM_LOAD_32dp32b64xENS4_13SM90_TMA_LOADENS15_INS16_ILi2ELi4ELi3EEES19_NSW_INS5_IJS1A_S1O_EEENS5_IJS1O_SC_EEEEEEENS4_39AutoVectorizingCopyWithAssumedAlignmentILi128EEENS4_14SM90_TMA_STOREES26_S28_S28_EEEvvEEEEvNT_6ParamsE:
[----:B------:R-:W1:Y:S01]  /*0000*/  LDC R1, c[0x0][0x37c] ;  /* 0x0000df00ff017b82 */ /* 0x000e620000000800 */
[----:B------:R-:W2:Y:S01]  /*0010*/  S2R R185, SR_TID.X ;  /* 0x0000000000b97919 */ /* 0x000ea20000002100 */
[----:B------:R-:W3:Y:S06]  /*0020*/  LDCU.64 UR6, c[0x0][0x890] ;  /* 0x00011200ff0677ac */ /* 0x000eec0008000a00 */
[----:B------:R-:W4:Y:S01]  /*0030*/  S2UR UR37, SR_CgaCtaId ;  /* 0x00000000002579c3 */ /* 0x000f220000008800 */
[----:B------:R-:W-:Y:S02]  /*0040*/  PRMT R171, RZ, 0x7610, R171 ;  /* 0x00007610ffab7816 */ /* 0x000fe400000000ab */
[----:B------:R-:W-:Y:S01]  /*0050*/  ELECT P1, URZ, PT ;  /* 0x0000000000ff782f */ /* 0x000fe20003820000 */
[----:B------:R-:W1:Y:S01]  /*0060*/  LDCU.64 UR46, c[0x0][0x358] ;  /* 0x00006b00ff2e77ac */ /* 0x000e620008000a00 */
[----:B---3--:R-:W-:-:S04]  /*0070*/  UISETP.NE.U32.AND UP0, UPT, UR6, URZ, UPT ;  /* 0x000000ff0600728c */ /* 0x008fc8000bf05070 */
[----:B------:R-:W-:Y:S02]  /*0080*/  UISETP.NE.AND.EX UP0, UPT, UR7, URZ, UPT, UP0 ;  /* 0x000000ff0700728c */ /* 0x000fe4000bf05300 */
[----:B----4-:R-:W-:Y:S02]  /*0090*/  ULOP3.LUT UR5, UR37, 0x1, URZ, 0xc0, !UPT ;  /* 0x0000000125057892 */ /* 0x010fe4000f8ec0ff */
[----:B------:R-:W-:Y:S01]  /*00a0*/  ULOP3.LUT UR4, UR37, 0x1, URZ, 0x3c, !UPT ;  /* 0x0000000125047892 */ /* 0x000fe2000f8e3cff */
[----:B--2---:R-:W-:-:S05]  /*00b0*/  SHF.R.U32.HI R173, RZ, 0x5, R185 ;  /* 0x00000005ffad7819 */ /* 0x004fca00000116b9 */
[----:B------:R-:W2:Y:S02]  /*00c0*/  SHFL.IDX PT, R0, R173, RZ, 0x1f ;  /* 0x00001fffad007589 */ /* 0x000ea400000e0000 */
[----:B--2---:R-:W-:Y:S01]  /*00d0*/  R2UR UR10, R0 ;  /* 0x00000000000a72ca */ /* 0x004fe200000e0000 */
[----:B-1----:R-:W-:-:S14]  /*00e0*/  BRA.U UP0, `(.L_x_0) ;  /* 0x00000001002c7547 */ /* 0x002fdc000b800000 */
[----:B------:R-:W1:Y:S02]  /*00f0*/  LDCU.64 UR8, c[0x0][0x888] ;  /* 0x00011100ff0877ac */ /* 0x000e640008000a00 */
[----:B-1----:R-:W-:-:S04]  /*0100*/  UISETP.NE.U32.AND UP0, UPT, UR8, URZ, UPT ;  /* 0x000000ff0800728c */ /* 0x002fc8000bf05070 */
[----:B------:R-:W-:-:S09]  /*0110*/  UISETP.NE.AND.EX UP0, UPT, UR9, URZ, UPT, UP0 ;  /* 0x000000ff0900728c */ /* 0x000fd2000bf05300 */
[----:B------:R-:W-:Y:S05]  /*0120*/  BRA.U !UP0, `(.L_x_1) ;  /* 0x0000000108107547 */ /* 0x000fea000b800000 */
[----:B------:R-:W1:Y:S02]  /*0130*/  LDC.64 R2, c[0x0][0x888] ;  /* 0x00022200ff027b82 */ /* 0x000e640000000a00 */
[----:B-1----:R1:W5:Y:S01]  /*0140*/  LDG.E R81, desc[UR46][R2.64] ;  /* 0x0000002e02517981 */ /* 0x002362000c1e1900 */
[----:B------:R-:W-:Y:S01]  /*0150*/  HFMA2 R171, -RZ, RZ, 0, 5.9604644775390625e-08 ;  /* 0x00000001ffab7431 */ /* 0x000fe200000001ff */
[----:B------:R-:W-:Y:S05]  /*0160*/  BRA `(.L_x_0) ;  /* 0x00000000000c7947 */ /* 0x000fea0003800000 */
.L_x_1:
[----:B------:R-:W1:Y:S01]  /*0170*/  LDCU UR8, c[0x0][0x880] ;  /* 0x00011000ff0877ac */ /* 0x000e620008000800 */
[----:B------:R-:W-:Y:S01]  /*0180*/  HFMA2 R171, -RZ, RZ, 0, 5.9604644775390625e-08 ;  /* 0x00000001ffab7431 */ /* 0x000fe200000001ff */
[----:B-1----:R-:W-:-:S07]  /*0190*/  MOV R81, UR8 ;  /* 0x0000000800517c02 */ /* 0x002fce0008000f00 */
.L_x_0:
[----:B------:R-:W2:Y:S02]  /*01a0*/  LDCU.64 UR8, c[0x0][0x8b0] ;  /* 0x00011600ff0877ac */ /* 0x000ea40008000a00 */
[----:B--2---:R-:W-:-:S04]  /*01b0*/  UISETP.NE.U32.AND UP0, UPT, UR8, URZ, UPT ;  /* 0x000000ff0800728c */ /* 0x004fc8000bf05070 */
[----:B------:R-:W-:-:S09]  /*01c0*/  UISETP.NE.AND.EX UP0, UPT, UR9, URZ, UPT, UP0 ;  /* 0x000000ff0900728c */ /* 0x000fd2000bf05300 */
[----:B------:R-:W-:Y:S05]  /*01d0*/  BRA.U UP0, `(.L_x_2) ;  /* 0x0000000100247547 */ /* 0x000fea000b800000 */
[----:B------:R-:W2:Y:S02]  /*01e0*/  LDCU.64 UR8, c[0x0][0x8a8] ;  /* 0x00011500ff0877ac */ /* 0x000ea40008000a00 */
[----:B--2---:R-:W-:-:S04]  /*01f0*/  UISETP.NE.U32.AND UP0, UPT, UR8, URZ, UPT ;  /* 0x000000ff0800728c */ /* 0x004fc8000bf05070 */
[----:B------:R-:W-:-:S09]  /*0200*/  UISETP.NE.AND.EX UP0, UPT, UR9, URZ, UPT, UP0 ;  /* 0x000000ff0900728c */ /* 0x000fd2000bf05300 */
[----:B------:R-:W-:Y:S05]  /*0210*/  BRA.U !UP0, `(.L_x_3) ;  /* 0x00000001080c7547 */ /* 0x000fea000b800000 */
[----:B------:R-:W2:Y:S02]  /*0220*/  LDC.64 R78, c[0x0][0x8a8] ;  /* 0x00022a00ff4e7b82 */ /* 0x000ea40000000a00 */
[----:B--2---:R2:W5:Y:S01]  /*0230*/  LDG.E R78, desc[UR46][R78.64] ;  /* 0x0000002e4e4e7981 */ /* 0x004562000c1e1900 */
[----:B------:R-:W-:Y:S05]  /*0240*/  BRA `(.L_x_2) ;  /* 0x0000000000087947 */ /* 0x000fea0003800000 */
.L_x_3:
[----:B------:R-:W2:Y:S02]  /*0250*/  LDCU UR8, c[0x0][0x8a0] ;  /* 0x00011400ff0877ac */ /* 0x000ea40008000800 */
[----:B--2---:R-:W-:Y:S02]  /*0260*/  MOV R78, UR8 ;  /* 0x00000008004e7c02 */ /* 0x004fe40008000f00 */
.L_x_2:
[----:B------:R-:W-:Y:S01]  /*0270*/  IMAD.U32 R0, RZ, RZ, UR10 ;  /* 0x0000000aff007e24 */ /* 0x000fe2000f8e00ff */
[----:B------:R-:W-:Y:S04]  /*0280*/  BSSY.RECONVERGENT B0, `(.L_x_4) ;  /* 0x000000c000007945 */ /* 0x000fe80003800200 */
[C---:B------:R-:W-:Y:S02]  /*0290*/  ISETP.NE.OR P2, PT, R0.reuse, 0x1, !P1 ;  /* 0x000000010000780c */ /* 0x040fe40004f45670 */
[----:B------:R-:W-:-:S11]  /*02a0*/  ISETP.NE.OR P0, PT, R0, 0x3, !P1 ;  /* 0x000000030000780c */ /* 0x000fd60004f05670 */
[----:B------:R-:W-:Y:S05]  /*02b0*/  @P2 BRA `(.L_x_5) ;  /* 0x0000000000202947 */ /* 0x000fea0003800000 */
[----:B------:R-:W3:Y:S02]  /*02c0*/  LDCU.64 UR8, c[0x0][0x348] ;  /* 0x00006900ff0877ac */ /* 0x000ee40008000a00 */
[----:B---3--:R-:W-:Y:S02]  /*02d0*/  UIADD3 UR12, UP1, UPT, UR8, 0x80, URZ ;  /* 0x00000080080c7890 */ /* 0x008fe4000ff3e0ff */
[----:B------:R-:W-:Y:S02]  /*02e0*/  UIADD3 UR8, UP0, UPT, UR8, 0x180, URZ ;  /* 0x0000018008087890 */ /* 0x000fe4000ff1e0ff */
[----:B------:R-:W-:Y:S02]  /*02f0*/  UIADD3.X UR13, UPT, UPT, URZ, UR9, URZ, UP1, !UPT ;  /* 0x00000009ff0d7290 */ /* 0x000fe40008ffe4ff */
[----:B------:R-:W-:-:S07]  /*0300*/  UIADD3.X UR9, UPT, UPT, URZ, UR9, URZ, UP0, !UPT ;  /* 0x00000009ff097290 */ /* 0x000fce00087fe4ff */
[----:B------:R3:W-:Y:S02]  /*0310*/  UTMACCTL.PF [UR12] ;  /* 0x000000000c0079b9 */ /* 0x0007e40008040000 */
[----:B------:R3:W-:Y:S02]  /*0320*/  UTMACCTL.PF [UR8] ;  /* 0x00000000080079b9 */ /* 0x0007e40008040000 */
[----:B---3--:R-:W-:Y:S01]  /*0330*/  NOP ;  /* 0x0000000000007918 */ /* 0x008fe20000000000 */
.L_x_5:
[----:B------:R-:W-:Y:S05]  /*0340*/  BSYNC.RECONVERGENT B0 ;  /* 0x0000000000007941 */ /* 0x000fea0003800200 */
.L_x_4:
[----:B------:R-:W-:Y:S04]  /*0350*/  BSSY.RECONVERGENT B0, `(.L_x_6) ;  /* 0x000000a000007945 */ /* 0x000fe80003800200 */
        /* <DEDUP_REMOVED lines=9> */
.L_x_7:
[----:B------:R-:W-:Y:S05]  /*03f0*/  BSYNC.RECONVERGENT B0 ;  /* 0x0000000000007941 */ /* 0x000fea0003800200 */
.L_x_6:
[----:B------:R-:W3:Y:S01]  /*0400*/  LDCU.64 UR8, c[0x0][0x888] ;  /* 0x00011100ff0877ac */ /* 0x000ee20008000a00 */
[----:B------:R-:W-:Y:S02]  /*0410*/  UISETP.EQ.U32.AND UP1, UPT, UR6, URZ, UPT ;  /* 0x000000ff0600728c */ /* 0x000fe4000bf22070 */
[----:B------:R-:W-:Y:S02]  /*0420*/  UPLOP3.LUT UP5, UPT, UPT, UPT, UPT, 0x80, 0x8 ;  /* 0x000000000008789c */ /* 0x000fe40003faf070 */
[----:B---3--:R-:W-:-:S04]  /*0430*/  UISETP.NE.U32.AND UP0, UPT, UR8, URZ, UPT ;  /* 0x000000ff0800728c */ /* 0x008fc8000bf05070 */
[----:B------:R-:W-:-:S04]  /*0440*/  UISETP.NE.AND.EX UP0, UPT, UR9, URZ, UPT, UP0 ;  /* 0x000000ff0900728c */ /* 0x000fc8000bf05300 */
[----:B------:R-:W-:-:S04]  /*0450*/  UISETP.EQ.OR.EX UP2, UPT, UR7, URZ, !UP0, UP1 ;  /* 0x000000ff0700728c */ /* 0x000fc8000c742710 */
[----:B------:R-:W-:-:S05]  /*0460*/  UP2UR UR50, UPR, URZ, 0x4 ;  /* 0x00000004ff327883 */ /* 0x000fca0008000000 */
[----:B------:R-:W-:Y:S07]  /*0470*/  BRA.U !UP2, `(.L_x_8) ;  /* 0x000000010a207547 */ /* 0x000fee000b800000 */
[----:B------:R-:W-:Y:S01]  /*0480*/  UISETP.NE.U32.AND UP2, UPT, UR6, URZ, UPT ;  /* 0x000000ff0600728c */ /* 0x000fe2000bf45070 */
[----:B-----5:R-:W-:Y:S01]  /*0490*/  FSETP.NEU.AND P0, PT, R81, RZ, PT ;  /* 0x000000ff5100720b */ /* 0x020fe20003f0d000 */
[----:B------:R-:W-:Y:S02]  /*04a0*/  USEL UR6, URZ, 0xffffffff, UP0 ;  /* 0xffffffffff067887 */ /* 0x000fe40008000000 */
[----:B------:R-:W-:-:S10]  /*04b0*/  UISETP.NE.AND.EX UP2, UPT, UR7, URZ, UPT, UP2 ;  /* 0x000000ff0700728c */ /* 0x000fd4000bf45320 */
[----:B------:R-:W-:Y:S01]  /*04c0*/  VOTEU.ANY UP1, P0 ;  /* 0x0000000000ff7886 */ /* 0x000fe20000020100 */
[----:B------:R-:W-:-:S04]  /*04d0*/  @!UP2 USEL UR6, URZ, 0xffffffff, UP1 ;  /* 0xffffffffff06a887 */ /* 0x000fc80008800000 */
[----:B------:R-:W-:-:S04]  /*04e0*/  ULOP3.LUT UR6, UR6, 0x1, URZ, 0xc0, !UPT ;  /* 0x0000000106067892 */ /* 0x000fc8000f8ec0ff */
[----:B------:R-:W-:-:S11]  /*04f0*/  UISETP.NE.U32.AND UP5, UPT, UR6, 0x1, UPT ;  /* 0x000000010600788c */ /* 0x000fd6000bfa5070 */
.L_x_8:
[----:B------:R-:W3:Y:S01]  /*0500*/  SHFL.IDX PT, R0, R173, RZ, 0x1f ;  /* 0x00001fffad007589 */ /* 0x000ee200000e0000 */
[----:B------:R-:W-:-:S04]  /*0510*/  UISETP.NE.AND UP1, UPT, UR10, 0x2, UPT ;  /* 0x000000020a00788c */ /* 0x000fc8000bf25270 */
[----:B------:R-:W-:Y:S02]  /*0520*/  UISETP.EQ.AND UP2, UPT, UR5, URZ, !UP1 ;  /* 0x000000ff0500728c */ /* 0x000fe4000cf42270 */
[----:B------:R-:W-:-:S04]  /*0530*/  USEL UR6, URZ, 0x1, UP1 ;  /* 0x00000001ff067887 */ /* 0x000fc80008800000 */
[----:B------:R-:W-:Y:S02]  /*0540*/  PLOP3.LUT P5, PT, P1, PT, UP2, 0x80, 0x8 ;  /* 0x000000000008781c */ /* 0x000fe40000faf028 */
[----:B---3--:R-:W-:-:S13]  /*0550*/  ISETP.NE.AND P0, PT, R0, RZ, PT ;  /* 0x000000ff0000720c */ /* 0x008fda0003f05270 */
[----:B------:R-:W-:Y:S05]  /*0560*/  @P0 BRA `(.L_x_9) ;  /* 0x0000000000440947 */ /* 0x000fea0003800000 */
[----:B------:R-:W-:Y:S01]  /*0570*/  UMOV UR8, 0x400 ;  /* 0x0000040000087882 */ /* 0x000fe20000000000 */
[----:B------:R-:W-:Y:S01]  /*0580*/  UMOV UR7, 0x1 ;  /* 0x0000000100077882 */ /* 0x000fe20000000000 */
[----:B------:R-:W-:Y:S02]  /*0590*/  ULEA UR8, UR37, UR8, 0x18 ;  /* 0x0000000825087291 */ /* 0x000fe4000f8ec0ff */
[----:B------:R-:W-:-:S04]  /*05a0*/  UIADD3 UR12, UPT, UPT, -UR7, 0x100000, URZ ;  /* 0x00100000070c7890 */ /* 0x000fc8000fffe1ff */
[----:B------:R-:W-:Y:S02]  /*05b0*/  USHF.L.U32 UR13, UR12, 0xb, URZ ;  /* 0x0000000b0c0d7899 */ /* 0x000fe400080006ff */
[----:B------:R-:W-:Y:S01]  /*05c0*/  USHF.L.U32 UR12, UR12, 0x1, URZ ;  /* 0x000000010c0c7899 */ /* 0x000fe200080006ff */
[----:B------:R-:W-:Y:S01]  /*05d0*/  ELECT P0, URZ, PT ;  /* 0x0000000000ff782f */ /* 0x000fe20003800000 */
[----:B------:R-:W3:Y:S10]  /*05e0*/  FENCE.VIEW.ASYNC.S ;  /* 0x00000000000073c6 */ /* 0x000ef40000000000 */
[----:B---3--:R3:W4:Y:S01]  /*05f0*/  SYNCS.EXCH.64 URZ, [UR8], UR12 ;  /* 0x0000000c08ff75b2 */ /* 0x0087220008000100 */
[----:B------:R3:W1:Y:S01]  /*0600*/  SYNCS.EXCH.64 URZ, [UR8+0x20], UR12 ;  /* 0x0000200c08ff75b2 */ /* 0x0006620008000100 */
[----:B------:R3:W1:Y:S01]  /*0610*/  SYNCS.EXCH.64 URZ, [UR8+0x8], UR12 ;  /* 0x0000080c08ff75b2 */ /* 0x0006620008000100 */
[----:B------:R3:W1:Y:S01]  /*0620*/  SYNCS.EXCH.64 URZ, [UR8+0x28], UR12 ;  /* 0x0000280c08ff75b2 */ /* 0x0006620008000100 */
[----:B------:R3:W1:Y:S01]  /*0630*/  SYNCS.EXCH.64 URZ, [UR8+0x10], UR12 ;  /* 0x0000100c08ff75b2 */ /* 0x0006620008000100 */
[----:B------:R3:W1:Y:S01]  /*0640*/  SYNCS.EXCH.64 URZ, [UR8+0x30], UR12 ;  /* 0x0000300c08ff75b2 */ /* 0x0006620008000100 */
[----:B------:R3:W1:Y:S01]  /*0650*/  SYNCS.EXCH.64 URZ, [UR8+0x18], UR12 ;  /* 0x0000180c08ff75b2 */ /* 0x0006620008000100 */
[----:B------:R3:W1:Y:S01]  /*0660*/  SYNCS.EXCH.64 URZ, [UR8+0x38], UR12 ;  /* 0x0000380c08ff75b2 */ /* 0x0006620008000100 */
[----:B------:R-:W-:Y:S01]  /*0670*/  NOP ;  /* 0x0000000000007918 */ /* 0x000fe20000000000 */
.L_x_9:
[----:B------:R-:W2:Y:S01]  /*0680*/  SHFL.IDX PT, R0, R173, RZ, 0x1f ;  /* 0x00001fffad007589 */ /* 0x000ea200000e0000 */
[----:B------:R-:W-:Y:S01]  /*0690*/  NOP ;  /* 0x0000000000007918 */ /* 0x000fe20000000000 */
[----:B--2---:R-:W-:-:S13]  /*06a0*/  ISETP.NE.AND P0, PT, R0, 0x1, PT ;  /* 0x000000010000780c */ /* 0x004fda0003f05270 */
[----:B------:R-:W-:Y:S05]  /*06b0*/  @P0 BRA `(.L_x_10) ;  /* 0x0000000000540947 */ /* 0x000fea0003800000 */
[----:B------:R-:W-:Y:S01]  /*06c0*/  UMOV UR9, 0x400 ;  /* 0x0000040000097882 */ /* 0x000fe20000000000 */
[----:B---3--:R-:W-:Y:S01]  /*06d0*/  UMOV UR8, 0x20 ;  /* 0x0000002000087882 */ /* 0x008fe20000000000 */
[----:B------:R-:W-:Y:S01]  /*06e0*/  UMOV UR7, 0x80 ;  /* 0x0000008000077882 */ /* 0x000fe20000000000 */
[----:B------:R-:W-:Y:S02]  /*06f0*/  ULEA UR9, UR37, UR9, 0x18 ;  /* 0x0000000925097291 */ /* 0x000fe4000f8ec0ff */
[----:B------:R-:W-:-:S04]  /*0700*/  UIADD3 UR12, UPT, UPT, -UR8, 0x100000, URZ ;  /* 0x00100000080c7890 */ /* 0x000fc8000fffe1ff */
[----:B------:R-:W-:Y:S02]  /*0710*/  USHF.L.U32 UR13, UR12, 0xb, URZ ;  /* 0x0000000b0c0d7899 */ /* 0x000fe400080006ff */
[----:B------:R-:W-:Y:S02]  /*0720*/  USHF.L.U32 UR12, UR12, 0x1, URZ ;  /* 0x000000010c0c7899 */ /* 0x000fe400080006ff */
[----:B------:R-:W-:-:S04]  /*0730*/  UIADD3 UR14, UPT, UPT, -UR7, 0x100000, URZ ;  /* 0x00100000070e7890 */ /* 0x000fc8000fffe1ff */
[----:B------:R-:W-:Y:S02]  /*0740*/  USHF.L.U32 UR15, UR14, 0xb, URZ ;  /* 0x0000000b0e0f7899 */ /* 0x000fe400080006ff */
[----:B------:R-:W-:Y:S01]  /*0750*/  USHF.L.U32 UR14, UR14, 0x1, URZ ;  /* 0x000000010e0e7899 */ /* 0x000fe200080006ff */
[----:B------:R-:W-:Y:S01]  /*0760*/  ELECT P0, URZ, PT ;  /* 0x0000000000ff782f */ /* 0x000fe20003800000 */
[----:B------:R-:W2:Y:S02]  /*0770*/  FENCE.VIEW.ASYNC.S ;  /* 0x00000000000073c6 */ /* 0x000ea40000000000 */
[----:B--2---:R2:W3:Y:S08]  /*0780*/  SYNCS.EXCH.64 URZ, [UR9+0x40], UR12 ;  /* 0x0000400c09ff75b2 */ /* 0x0044f00008000100 */
        /* <DEDUP_REMOVED lines=8> */
.L_x_10:
[----:B------:R-:W4:Y:S01]  /*0810*/  SHFL.IDX PT, R0, R173, RZ, 0x1f ;  /* 0x00001fffad007589 */ /* 0x000f2200000e0000 */
[----:B------:R-:W-:Y:S01]  /*0820*/  NOP ;  /* 0x0000000000007918 */ /* 0x000fe20000000000 */
[----:B----4-:R-:W-:-:S13]  /*0830*/  ISETP.NE.AND P0, PT, R0, 0x3, PT ;  /* 0x000000030000780c */ /* 0x010fda0003f05270 */
[----:B------:R-:W-:Y:S05]  /*0840*/  @P0 BRA `(.L_x_11) ;  /* 0x00000000002c0947 */ /* 0x000fea0003800000 */
[----:B---3--:R-:W-:Y:S01]  /*0850*/  UMOV UR8, 0x400 ;  /* 0x0000040000087882 */ /* 0x008fe20000000000 */
[----:B------:R-:W-:Y:S01]  /*0860*/  UMOV UR7, 0x20 ;  /* 0x0000002000077882 */ /* 0x000fe20000000000 */
[----:B------:R-:W-:Y:S02]  /*0870*/  ULEA UR8, UR37, UR8, 0x18 ;  /* 0x0000000825087291 */ /* 0x000fe4000f8ec0ff */
[----:B--2---:R-:W-:-:S04]  /*0880*/  UIADD3 UR12, UPT, UPT, -UR7, 0x100000, URZ ;  /* 0x00100000070c7890 */ /* 0x004fc8000fffe1ff */
[----:B------:R-:W-:Y:S02]  /*0890*/  USHF.L.U32 UR13, UR12, 0xb, URZ ;  /* 0x0000000b0c0d7899 */ /* 0x000fe400080006ff */
[----:B------:R-:W-:Y:S01]  /*08a0*/  USHF.L.U32 UR12, UR12, 0x1, URZ ;  /* 0x000000010c0c7899 */ /* 0x000fe200080006ff */
[----:B------:R-:W-:Y:S01]  /*08b0*/  ELECT P0, URZ, PT ;  /* 0x0000000000ff782f */ /* 0x000fe20003800000 */
[----:B------:R-:W2:Y:S10]  /*08c0*/  FENCE.VIEW.ASYNC.S ;  /* 0x00000000000073c6 */ /* 0x000eb40000000000 */
[----:B--2---:R4:W2:Y:S01]  /*08d0*/  SYNCS.EXCH.64 URZ, [UR8+0x80], UR12 ;  /* 0x0000800c08ff75b2 */ /* 0x0048a20008000100 */
[----:B------:R4:W3:Y:S02]  /*08e0*/  SYNCS.EXCH.64 URZ, [UR8+0x88], UR12 ;  /* 0x0000880c08ff75b2 */ /* 0x0008e40008000100 */
[----:B----4-:R-:W-:Y:S01]  /*08f0*/  NOP ;  /* 0x0000000000007918 */ /* 0x010fe20000000000 */
.L_x_11:
[----:B------:R-:W4:Y:S01]  /*0900*/  SHFL.IDX PT, R0, R173, RZ, 0x1f ;  /* 0x00001fffad007589 */ /* 0x000f2200000e0000 */
[----:B------:R-:W-:Y:S01]  /*0910*/  NOP ;  /* 0x0000000000007918 */ /* 0x000fe20000000000 */
[----:B----4-:R-:W-:-:S13]  /*0920*/  ISETP.NE.AND P0, PT, R0, 0x4, PT ;  /* 0x000000040000780c */ /* 0x010fda0003f05270 */
[----:B------:R-:W-:Y:S05]  /*0930*/  @P0 BRA `(.L_x_12) ;  /* 0x0000000000480947 */ /* 0x000fea0003800000 */
[----:B--2---:R-:W-:Y:S01]  /*0940*/  UMOV UR9, 0x1e0 ;  /* 0x000001e000097882 */ /* 0x004fe20000000000 */
[----:B---3--:R-:W-:Y:S01]  /*0950*/  UMOV UR8, 0x400 ;  /* 0x0000040000087882 */ /* 0x008fe20000000000 */
[----:B------:R-:W-:Y:S01]  /*0960*/  USEL UR9, UR9, 0x1a0, UP5 ;  /* 0x000001a009097887 */ /* 0x000fe2000a800000 */
        /* <DEDUP_REMOVED lines=10> */
[----:B--2---:R4:W2:Y:S08]  /*0a10*/  SYNCS.EXCH.64 URZ, [UR8+0x90], UR12 ;  /* 0x0000900c08ff75b2 */ /* 0x0048b00008000100 */
[----:B------:R4:W3:Y:S01]  /*0a20*/  SYNCS.EXCH.64 URZ, [UR8+0xa0], UR14 ;  /* 0x0000a00e08ff75b2 */ /* 0x0008e20008000100 */
[----:B------:R4:W1:Y:S01]  /*0a30*/  SYNCS.EXCH.64 URZ, [UR8+0x98], UR12 ;  /* 0x0000980c08ff75b2 */ /* 0x0008620008000100 */
[----:B------:R4:W1:Y:S02]  /*0a40*/  SYNCS.EXCH.64 URZ, [UR8+0xa8], UR14 ;  /* 0x0000a80e08ff75b2 */ /* 0x0008640008000100 */
[----:B----4-:R-:W-:Y:S01]  /*0a50*/  NOP ;  /* 0x0000000000007918 */ /* 0x010fe20000000000 */
.L_x_12:
[----:B------:R-:W4:Y:S01]  /*0a60*/  SHFL.IDX PT, R0, R173, RZ, 0x1f ;  /* 0x00001fffad007589 */ /* 0x000f2200000e0000 */
[----:B------:R-:W-:Y:S01]  /*0a70*/  NOP ;  /* 0x0000000000007918 */ /* 0x000fe20000000000 */
[----:B----4-:R-:W-:-:S13]  /*0a80*/  ISETP.NE.AND P0, PT, R0, 0x5, PT ;  /* 0x000000050000780c */ /* 0x010fda0003f05270 */
[----:B------:R-:W-:Y:S05]  /*0a90*/  @P0 BRA `(.L_x_13) ;  /* 0x0000000000440947 */ /* 0x000fea0003800000 */
[----:B--2---:R-:W-:Y:S01]  /*0aa0*/  UMOV UR9, 0x400 ;  /* 0x0000040000097882 */ /* 0x004fe20000000000 */
        /* <DEDUP_REMOVED lines=16> */
.L_x_13:
[----:B------:R-:W4:Y:S01]  /*0bb0*/  SHFL.IDX PT, R0, R173, RZ, 0x1f ;  /* 0x00001fffad007589 */ /* 0x000f2200000e0000 */
[----:B------:R-:W-:Y:S01]  /*0bc0*/  ISETP.NE.OR P1, PT, RZ, UR10, !P1 ;  /* 0x0000000aff007c0c */ /* 0x000fe2000cf25670 */
        /* <DEDUP_REMOVED lines=12> */
[----:B------:R4:W3:Y:S01]  /*0c90*/  SYNCS.EXCH.64 URZ, [UR8+0xe0], UR12 ;  /* 0x0000e00c08ff75b2 */ /* 0x0008e20008000100 */
[----:B------:R4:W1:Y:S01]  /*0ca0*/  SYNCS.EXCH.64 URZ, [UR8+0xd8], UR12 ;  /* 0x0000d80c08ff75b2 */ /* 0x0008620008000100 */
[----:B------:R4:W1:Y:S02]  /*0cb0*/  SYNCS.EXCH.64 URZ, [UR8+0xe8], UR12 ;  /* 0x0000e80c08ff75b2 */ /* 0x0008640008000100 */
[----:B----4-:R-:W-:Y:S01]  /*0cc0*/  NOP ;  /* 0x0000000000007918 */ /* 0x010fe20000000000 */
.L_x_14:
[----:B------:R-:W-:Y:S01]  /*0cd0*/  VOTEU.ALL UP1, P1 ;  /* 0x0000000000ff7886 */ /* 0x000fe20000820000 */
[----:B---3--:R-:W3:Y:S01]  /*0ce0*/  LDCU UR8, c[0x0][0x36c] ;  /* 0x00006d80ff0877ac */ /* 0x008ee20008000800 */
[----:B------:R-:W-:Y:S01]  /*0cf0*/  NOP ;  /* 0x0000000000007918 */ /* 0x000fe20000000000 */
[----:B------:R-:W-:Y:S01]  /*0d00*/  LOP3.LUT R10, R185, 0x1f, RZ, 0xc0, !PT ;  /* 0x0000001fb90a7812 */ /* 0x000fe200078ec0ff */
[----:B--2---:R-:W-:Y:S01]  /*0d10*/  UMOV UR12, 0x20 ;  /* 0x00000020000c7882 */ /* 0x004fe20000000000 */
[----:B------:R-:W-:Y:S01]  /*0d20*/  @!UP1 UMOV UR7, 0x400 ;  /* 0x0000040000079882 */ /* 0x000fe20000000000 */
[----:B------:R-:W-:-:S04]  /*0d30*/  @!UP1 UIADD3 UR12, UPT, UPT, -UR12, 0x100000, URZ ;  /* 0x001000000c0c9890 */ /* 0x000fc8000fffe1ff */
[----:B------:R-:W-:Y:S02]  /*0d40*/  @!UP1 USHF.L.U32 UR13, UR12, 0xb, URZ ;  /* 0x0000000b0c0d9899 */ /* 0x000fe400080006ff */
[----:B------:R-:W-:Y:S02]  /*0d50*/  @!UP1 USHF.L.U32 UR12, UR12, 0x1, URZ ;  /* 0x000000010c0c9899 */ /* 0x000fe400080006ff */
[----:B------:R-:W-:Y:S01]  /*0d60*/  @!UP1 ULEA UR7, UR37, UR7, 0x18 ;  /* 0x0000000725079291 */ /* 0x000fe2000f8ec0ff */
[----:B------:R-:W-:Y:S01]  /*0d70*/  VOTEU.ALL UP1, P1 ;  /* 0x0000000000ff7886 */ /* 0x000fe20000820000 */
[----:B------:R-:W-:Y:S01]  /*0d80*/  UISETP.NE.AND UP4, UPT, UR10, URZ, UPT ;  /* 0x000000ff0a00728c */ /* 0x000fe2000bf85270 */
[----:B------:R-:W2:Y:S09]  /*0d90*/  FENCE.VIEW.ASYNC.S ;  /* 0x00000000000073c6 */ /* 0x000eb20000000000 */
[----:B--2---:R2:W4:Y:S01]  /*0da0*/  @!UP1 SYNCS.EXCH.64 URZ, [UR7+0xf0], UR12 ;  /* 0x0000f00c07ff95b2 */ /* 0x0045220008000100 */
[----:B---3--:R-:W-:-:S09]  /*0db0*/  UISETP.EQ.U32.AND UP1, UPT, UR8, 0x1, UPT ;  /* 0x000000010800788c */ /* 0x008fd2000bf22070 */
[----:B------:R-:W-:Y:S05]  /*0dc0*/  BRA.U !UP1, `(.L_x_15) ;  /* 0x0000000109087547 */ /* 0x000fea000b800000 */
[----:B-1--4-:R-:W-:Y:S01]  /*0dd0*/  UCGABAR_ARV ;  /* 0x00000000000079c7 */ /* 0x012fe20008000000 */
[----:B------:R-:W-:Y:S05]  /*0de0*/  BRA `(.L_x_16) ;  /* 0x0000000000047947 */ /* 0x000fea0003800000 */
.L_x_15:
[----:B-1--4-:R-:W-:Y:S01]  /*0df0*/  NOP ;  /* 0x0000000000007918 */ /* 0x012fe20000000000 */
.L_x_16:
[----:B------:R-:W1:Y:S01]  /*0e00*/  S2R R20, SR_CTAID.Y ;  /* 0x0000000000147919 */ /* 0x000e620000002600 */
[----:B------:R-:W-:-:S05]  /*0e10*/  CS2R.32 R170, SR_CgaSize ;  /* 0x0000000000aa7805 */ /* 0x000fca0000008a00 */
[----:B------:R-:W-:-:S05]  /*0e20*/  IMAD R170, R170, -0xa0, RZ ;  /* 0xffffff60aaaa7824 */ /* 0x000fca00078e02ff */
[----:B--2---:R-:W-:-:S14]  /*0e30*/  R2UR UR7, R170 ;  /* 0x00000000aa0772ca */ /* 0x004fdc00000e0000 */
[----:B------:R-:W2:Y:S01]  /*0e40*/  LDCU UR7, c[0x0][UR7+0x2b4] ;  /* 0x00005680070777ac */ /* 0x000ea20008000800 */
[----:B------:R-:W-:-:S05]  /*0e50*/  CS2R.32 R0, SR_CgaSize ;  /* 0x0000000000007805 */ /* 0x000fca0000008a00 */
[----:B------:R-:W-:-:S06]  /*0e60*/  IMAD R0, R0, -0xa0, RZ ;  /* 0xffffff6000007824 */ /* 0x000fcc00078e02ff */
[----:B------:R-:W3:Y:S01]  /*0e70*/  LDC R0, c[0x0][R0+0x2a4] ;  /* 0x0000a90000007b82 */ /* 0x000ee20000000800 */
[----:B------:R-:W-:Y:S01]  /*0e80*/  PRMT R8, RZ, 0x7610, R8 ;  /* 0x00007610ff087816 */ /* 0x000fe20000000008 */
[----:B------:R-:W4:Y:S01]  /*0e90*/  S2R R11, SR_CTAID.X ;  /* 0x00000000000b7919 */ /* 0x000f220000002500 */
[----:B------:R-:W-:-:S05]  /*0ea0*/  CS2R.32 R170, SR_CgaSize ;  /* 0x0000000000aa7805 */ /* 0x000fca0000008a00 */
[----:B------:R-:W-:-:S05]  /*0eb0*/  IMAD R170, R170, -0xa0, RZ ;  /* 0xffffff60aaaa7824 */ /* 0x000fca00078e02ff */
[----:B------:R-:W-:-:S14]  /*0ec0*/  R2UR UR8, R170 ;  /* 0x00000000aa0872ca */ /* 0x000fdc00000e0000 */
[----:B------:R-:W3:Y:S01]  /*0ed0*/  LDCU UR8, c[0x0][UR8+0x2b0] ;  /* 0x00005600080877ac */ /* 0x000ee20008000800 */
[----:B------:R-:W-:Y:S01]  /*0ee0*/  UISETP.NE.AND UP2, UPT, UR10, 0x2, UPT ;  /* 0x000000020a00788c */ /* 0x000fe2000bf45270 */
[----:B------:R-:W2:Y:S01]  /*0ef0*/  LDC R9, c[0x0][0xb24] ;  /* 0x0002c900ff097b82 */ /* 0x000ea20000000800 */
[----:B------:R-:W-:-:S05]  /*0f00*/  CS2R.32 R2, SR_CgaSize ;  /* 0x0000000000027805 */ /* 0x000fca0000008a00 */
[----:B------:R-:W-:-:S06]  /*0f10*/  IMAD R2, R2, -0xa0, RZ ;  /* 0xffffff6002027824 */ /* 0x000fcc00078e02ff */
[----:B------:R-:W3:Y:S08]  /*0f20*/  LDC R2, c[0x0][R2+0x2a0] ;  /* 0x0000a80002027b82 */ /* 0x000ef00000000800 */
[----:B------:R-:W3:Y:S01]  /*0f30*/  LDC R72, c[0x0][0xb24] ;  /* 0x0002c900ff487b82 */ /* 0x000ee20000000800 */
[----:B-1----:R-:W-:-:S07]  /*0f40*/  I2FP.F32.U32 R3, R20 ;  /* 0x0000001400037245 */ /* 0x002fce0000201000 */
[----:B------:R-:W1:Y:S01]  /*0f50*/  S2UR UR36, SR_CTAID.Z ;  /* 0x00000000002479c3 */ /* 0x000e620000002700 */
[----:B--2---:R-:W-:Y:S01]  /*0f60*/  ISETP.GE.AND P0, PT, R9, 0x1, PT ;  /* 0x000000010900780c */ /* 0x004fe20003f06270 */
[----:B----4-:R-:W-:Y:S01]  /*0f70*/  IMAD.MOV.U32 R21, RZ, RZ, R11 ;  /* 0x000000ffff157224 */ /* 0x010fe200078e000b */
[----:B------:R-:W-:Y:S01]  /*0f80*/  I2FP.F32.U32 R4, R11 ;  /* 0x0000000b00047245 */ /* 0x000fe20000201000 */
[----:B------:R-:W-:Y:S01]  /*0f90*/  FMUL R3, R3, UR7 ;  /* 0x0000000703037c20 */ /* 0x000fe20008400000 */
[----:B------:R-:W2:Y:S03]  /*0fa0*/  LDCU UR7, c[0x0][0xb30] ;  /* 0x00016600ff0777ac */ /* 0x000ea60008000800 */
[----:B---3--:R-:W-:Y:S01]  /*0fb0*/  FMUL R4, R4, UR8 ;  /* 0x0000000804047c20 */ /* 0x008fe20008400000 */
[----:B------:R-:W3:Y:S08]  /*0fc0*/  F2I.U32.TRUNC.NTZ R147, R3 ;  /* 0x0000000300937305 */ /* 0x000ef0000020f000 */
[----:B------:R-:W4:Y:S01]  /*0fd0*/  F2I.U32.TRUNC.NTZ R170, R4 ;  /* 0x0000000400aa7305 */ /* 0x000f22000020f000 */
[----:B--2---:R-:W-:Y:S01]  /*0fe0*/  UISETP.NE.AND UP3, UPT, UR7, 0x1, UPT ;  /* 0x000000010700788c */ /* 0x004fe2000bf65270 */
[----:B---3--:R-:W-:-:S05]  /*0ff0*/  IADD3 R147, PT, PT, -R147, RZ, RZ ;  /* 0x000000ff93937210 */ /* 0x008fca0007ffe1ff */
[----:B------:R-:W-:Y:S01]  /*1000*/  IMAD R147, R0, R147, R20 ;  /* 0x0000009300937224 */ /* 0x000fe200078e0214 */
[----:B------:R-:W-:Y:S01]  /*1010*/  PRMT R0, RZ, 0x7610, R0 ;  /* 0x00007610ff007816 */ /* 0x000fe20000000000 */
[----:B----4-:R-:W-:-:S04]  /*1020*/  IMAD.MOV R170, RZ, RZ, -R170 ;  /* 0x000000ffffaa7224 */ /* 0x010fc800078e0aaa */
[----:B------:R-:W-:Y:S01]  /*1030*/  IMAD R170, R2, R170, R11 ;  /* 0x000000aa02aa7224 */ /* 0x000fe200078e020b */
[----:B-1----:R-:W-:Y:S06]  /*1040*/  BRA.U UP4, `(.L_x_17) ;  /* 0x0000000104247547 */ /* 0x002fec000b800000 */
[----:B------:R-:W-:Y:S01]  /*1050*/  ISETP.NE.AND P1, PT, R147, RZ, PT ;  /* 0x000000ff9300720c */ /* 0x000fe20003f25270 */
[----:B------:R-:W-:Y:S01]  /*1060*/  IMAD.MOV.U32 R0, RZ, RZ, 0x3 ;  /* 0x00000003ff007424 */ /* 0x000fe200078e00ff */
[C---:B------:R-:W-:Y:S02]  /*1070*/  LOP3.LUT R3, R170.reuse, 0xfffffffe, RZ, 0xc0, !PT ;  /* 0xfffffffeaa037812 */ /* 0x040fe400078ec0ff */
[----:B------:R-:W-:Y:S02]  /*1080*/  ISETP.LT.U32.OR P1, PT, R170, 0x2, !P1 ;  /* 0x00000002aa00780c */ /* 0x000fe40004f21470 */
[----:B------:R-:W-:Y:S02]  /*1090*/  SHF.L.U32 R0, R0, R3, RZ ;  /* 0x0000000300007219 */ /* 0x000fe400000006ff */
[----:B------:R-:W-:Y:S02]  /*10a0*/  SEL R5, RZ, 0x1, !P1 ;  /* 0x00000001ff057807 */ /* 0x000fe40004800000 */
[----:B------:R-:W-:-:S05]  /*10b0*/  SEL R2, RZ, 0x2, !P1 ;  /* 0x00000002ff027807 */ /* 0x000fca0004800000 */
[----:B------:R-:W-:-:S05]  /*10c0*/  IMAD.IADD R2, R5, 0x1, R2 ;  /* 0x0000000105027824 */ /* 0x000fca00078e0202 */
[----:B------:R-:W-:Y:S02]  /*10d0*/  PRMT R8, R2, 0x7610, R8 ;  /* 0x0000761002087816 */ /* 0x000fe40000000008 */
.L_x_17:
[----:B------:R-:W-:Y:S05]  /*10e0*/  @!P0 BRA `(.L_x_18) ;  /* 0x0000000000b88947 */ /* 0x000fea0003800000 */
[----:B------:R-:W1:Y:S01]  /*10f0*/  LDC.64 R4, c[0x0][0xb18] ;  /* 0x0002c600ff047b82 */ /* 0x000e620000000a00 */
[----:B------:R-:W-:-:S07]  /*1100*/  ISETP.NE.AND P0, PT, R9, 0x1, PT ;  /* 0x000000010900780c */ /* 0x000fce0003f05270 */
[----:B------:R-:W2:Y:S08]  /*1110*/  LDC R14, c[0x0][0xb0c] ;  /* 0x0002c300ff0e7b82 */ /* 0x000eb00000000800 */
[----:B------:R-:W3:Y:S08]  /*1120*/  LDC R13, c[0x0][0x370] ;  /* 0x0000dc00ff0d7b82 */ /* 0x000ef00000000800 */
[----:B------:R-:W4:Y:S01]  /*1130*/  LDC R16, c[0x0][0x374] ;  /* 0x0000dd00ff107b82 */ /* 0x000f220000000800 */
[----:B-1----:R-:W-:-:S07]  /*1140*/  ISETP.NE.AND P1, PT, R4, 0x1, PT ;  /* 0x000000010400780c */ /* 0x002fce0003f25270 */
[----:B------:R-:W3:Y:S01]  /*1150*/  LDC.64 R6, c[0x0][0xb10] ;  /* 0x0002c400ff067b82 */ /* 0x000ee20000000a00 */
[----:B--2---:R-:W-:-:S07]  /*1160*/  ISETP.NE.AND P2, PT, R14, 0x1, PT ;  /* 0x000000010e00780c */ /* 0x004fce0003f45270 */
[----:B------:R-:W1:Y:S08]  /*1170*/  LDC R12, c[0x0][0xb20] ;  /* 0x0002c800ff0c7b82 */ /* 0x000e700000000800 */
[----:B------:R-:W2:Y:S01]  /*1180*/  LDC.64 R2, c[0x0][0xb28] ;  /* 0x0002ca00ff027b82 */ /* 0x000ea20000000a00 */
[----:B----4-:R-:W-:-:S04]  /*1190*/  IMAD.HI.U32 R15, R16, R5, RZ ;  /* 0x00000005100f7227 */ /* 0x010fc800078e00ff */
[----:B------:R-:W-:-:S04]  /*11a0*/  IMAD.HI.U32 R5, R20, R5, RZ ;  /* 0x0000000514057227 */ /* 0x000fc800078e00ff */
[----:B---3--:R-:W-:-:S04]  /*11b0*/  IMAD.HI.U32 R18, R13, R6, RZ ;  /* 0x000000060d127227 */ /* 0x008fc800078e00ff */
[C---:B------:R-:W-:Y:S01]  /*11c0*/  IMAD.HI.U32 R22, R11.reuse, R6, RZ ;  /* 0x000000060b167227 */ /* 0x040fe200078e00ff */
[-C--:B------:R-:W-:Y:S02]  /*11d0*/  @P2 SHF.R.U32.HI R13, RZ, R7.reuse, R18 ;  /* 0x00000007ff0d2219 */ /* 0x080fe40000011612 */
[-C--:B-1----:R-:W-:Y:S02]  /*11e0*/  @P1 SHF.R.U32.HI R16, RZ, R12.reuse, R15 ;  /* 0x0000000cff101219 */ /* 0x082fe4000001160f */
[----:B------:R-:W-:Y:S02]  /*11f0*/  SHF.R.U32.HI R5, RZ, R12, R5 ;  /* 0x0000000cff057219 */ /* 0x000fe40000011605 */
[----:B------:R-:W-:Y:S02]  /*1200*/  SHF.R.U32.HI R22, RZ, R7, R22 ;  /* 0x00000007ff167219 */ /* 0x000fe40000011616 */
[----:B------:R-:W-:Y:S01]  /*1210*/  SEL R5, R20, R5, !P1 ;  /* 0x0000000514057207 */ /* 0x000fe20004800000 */
[----:B--2---:R-:W-:Y:S01]  /*1220*/  IMAD.HI.U32 R18, R16, R2, RZ ;  /* 0x0000000210127227 */ /* 0x004fe200078e00ff */
[----:B------:R-:W-:-:S02]  /*1230*/  SEL R21, R11, R22, !P2 ;  /* 0x000000160b157207 */ /* 0x000fc40005000000 */
[----:B------:R-:W-:Y:S01]  /*1240*/  IADD3 R7, PT, PT, -R5, RZ, RZ ;  /* 0x000000ff05077210 */ /* 0x000fe20007ffe1ff */
[----:B------:R-:W-:Y:S01]  /*1250*/  IMAD.HI.U32 R6, R13, R2, RZ ;  /* 0x000000020d067227 */ /* 0x000fe200078e00ff */
[----:B------:R-:W-:-:S03]  /*1260*/  @P0 SHF.R.U32.HI R16, RZ, R3, R18 ;  /* 0x00000003ff100219 */ /* 0x000fc60000011612 */
[----:B------:R-:W-:Y:S01]  /*1270*/  IMAD R7, R4, R7, R20 ;  /* 0x0000000704077224 */ /* 0x000fe200078e0214 */
[----:B------:R-:W-:Y:S01]  /*1280*/  @P0 SHF.R.U32.HI R13, RZ, R3, R6 ;  /* 0x00000003ff0d0219 */ /* 0x000fe20000011606 */
[----:B------:R-:W-:-:S04]  /*1290*/  IMAD R16, R16, R9, RZ ;  /* 0x0000000910107224 */ /* 0x000fc800078e02ff */
[----:B------:R-:W-:Y:S01]  /*12a0*/  IMAD R6, R13, R9, RZ ;  /* 0x000000090d067224 */ /* 0x000fe200078e02ff */
[----:B------:R-:W-:-:S04]  /*12b0*/  ISETP.GE.AND P1, PT, R5, R16, PT ;  /* 0x000000100500720c */ /* 0x000fc80003f26270 */
[----:B------:R-:W-:Y:S01]  /*12c0*/  ISETP.GE.OR P1, PT, R21, R6, P1 ;  /* 0x000000061500720c */ /* 0x000fe20000f26670 */
[----:B------:R-:W-:-:S05]  /*12d0*/  IMAD.HI.U32 R6, R5, R2, RZ ;  /* 0x0000000205067227 */ /* 0x000fca00078e00ff */
[----:B------:R-:W-:-:S04]  /*12e0*/  SHF.R.U32.HI R6, RZ, R3, R6 ;  /* 0x00000003ff067219 */ /* 0x000fc80000011606 */
[----:B------:R-:W-:-:S03]  /*12f0*/  SEL R6, R5, R6, !P0 ;  /* 0x0000000605067207 */ /* 0x000fc60004000000 */
[----:B------:R-:W-:Y:S01]  /*1300*/  @!P1 IMAD.HI.U32 R12, R21, R2, RZ ;  /* 0x00000002150c9227 */ /* 0x000fe200078e00ff */
[----:B------:R-:W-:-:S04]  /*1310*/  IADD3 R2, PT, PT, -R6, RZ, RZ ;  /* 0x000000ff06027210 */ /* 0x000fc80007ffe1ff */
[----:B------:R-:W-:Y:S01]  /*1320*/  @!P1 SHF.R.U32.HI R12, RZ, R3, R12 ;  /* 0x00000003ff0c9219 */ /* 0x000fe2000001160c */
[----:B------:R-:W-:-:S03]  /*1330*/  IMAD R2, R9, R2, R5 ;  /* 0x0000000209027224 */ /* 0x000fc600078e0205 */
[----:B------:R-:W-:-:S05]  /*1340*/  @!P1 SEL R3, R21, R12, !P0 ;  /* 0x0000000c15039207 */ /* 0x000fca0004000000 */
[--C-:B------:R-:W-:Y:S02]  /*1350*/  @!P1 IMAD.IADD R6, R6, 0x1, -R3.reuse ;  /* 0x0000000106069824 */ /* 0x100fe400078e0a03 */
[----:B------:R-:W-:Y:S01]  /*1360*/  @!P1 IMAD R3, R2, R13, R3 ;  /* 0x0000000d02039224 */ /* 0x000fe200078e0203 */
[----:B------:R-:W-:Y:S01]  /*1370*/  IADD3 R2, PT, PT, -R21, RZ, RZ ;  /* 0x000000ff15027210 */ /* 0x000fe20007ffe1ff */
[----:B------:R-:W-:Y:S02]  /*1380*/  @!P1 IMAD R5, R6, R9, R21 ;  /* 0x0000000906059224 */ /* 0x000fe400078e0215 */
[----:B------:R-:W-:Y:S02]  /*1390*/  @!P1 IMAD.MOV.U32 R21, RZ, RZ, R3 ;  /* 0x000000ffff159224 */ /* 0x000fe400078e0003 */
[----:B------:R-:W-:Y:S02]  /*13a0*/  IMAD R2, R14, R2, R11 ;  /* 0x000000020e027224 */ /* 0x000fe400078e020b */
[----:B------:R-:W-:-:S02]  /*13b0*/  IMAD R20, R5, R4, R7 ;  /* 0x0000000405147224 */ /* 0x000fc400078e0207 */
[----:B------:R-:W-:Y:S02]  /*13c0*/  IMAD R21, R21, R14, R2 ;  /* 0x0000000e15157224 */ /* 0x000fe400078e0202 */
.L_x_18:
[----:B------:R-:W-:Y:S05]  /*13d0*/  BRA.U UP3, `(.L_x_19) ;  /* 0x0000000103407547 */ /* 0x000fea000b800000 */
[----:B------:R-:W1:Y:S08]  /*13e0*/  LDC.64 R4, c[0x0][0xb10] ;  /* 0x0002c400ff047b82 */ /* 0x000e700000000a00 */
[----:B------:R-:W2:Y:S08]  /*13f0*/  LDC.64 R2, c[0x0][0xb18] ;  /* 0x0002c600ff027b82 */ /* 0x000eb00000000a00 */
[----:B------:R-:W3:Y:S08]  /*1400*/  LDC R6, c[0x0][0xb20] ;  /* 0x0002c800ff067b82 */ /* 0x000ef00000000800 */
[----:B------:R-:W4:Y:S01]  /*1410*/  LDC R12, c[0x0][0xb0c] ;  /* 0x0002c300ff0c7b82 */ /* 0x000f220000000800 */
[----:B-1----:R-:W-:-:S05]  /*1420*/  IMAD.HI.U32 R4, R21, R4, RZ ;  /* 0x0000000415047227 */ /* 0x002fca00078e00ff */
[----:B------:R-:W-:Y:S01]  /*1430*/  SHF.R.U32.HI R4, RZ, R5, R4 ;  /* 0x00000005ff047219 */ /* 0x000fe20000011604 */
[----:B--2---:R-:W-:Y:S01]  /*1440*/  IMAD.HI.U32 R3, R20, R3, RZ ;  /* 0x0000000314037227 */ /* 0x004fe200078e00ff */
[----:B------:R-:W-:-:S04]  /*1450*/  ISETP.NE.AND P0, PT, R2, 0x1, PT ;  /* 0x000000010200780c */ /* 0x000fc80003f05270 */
[----:B---3--:R-:W-:-:S04]  /*1460*/  SHF.R.U32.HI R3, RZ, R6, R3 ;  /* 0x00000006ff037219 */ /* 0x008fc80000011603 */
[----:B------:R-:W-:Y:S02]  /*1470*/  SEL R3, R20, R3, !P0 ;  /* 0x0000000314037207 */ /* 0x000fe40004000000 */
[----:B----4-:R-:W-:-:S04]  /*1480*/  ISETP.NE.AND P1, PT, R12, 0x1, PT ;  /* 0x000000010c00780c */ /* 0x010fc80003f25270 */
[----:B------:R-:W-:-:S05]  /*1490*/  SEL R6, R21, R4, !P1 ;  /* 0x0000000415067207 */ /* 0x000fca0004800000 */
[----:B------:R-:W-:Y:S02]  /*14a0*/  IMAD.IADD R4, R3, 0x1, -R6 ;  /* 0x0000000103047824 */ /* 0x000fe400078e0a06 */
[----:B------:R-:W-:Y:S02]  /*14b0*/  IMAD.IADD R3, R6, 0x1, -R3 ;  /* 0x0000000106037824 */ /* 0x000fe400078e0a03 */
[----:B------:R-:W-:Y:S02]  /*14c0*/  IMAD R21, R4, R12, R21 ;  /* 0x0000000c04157224 */ /* 0x000fe400078e0215 */
[----:B------:R-:W-:Y:S02]  /*14d0*/  IMAD R20, R3, R2, R20 ;  /* 0x0000000203147224 */ /* 0x000fe400078e0214 */
.L_x_19:
[----:B------:R-:W-:Y:S05]  /*14e0*/  BRA.U !UP1, `(.L_x_20) ;  /* 0x00000001090c7547 */ /* 0x000fea000b800000 */
[----:B------:R-:W-:Y:S01]  /*14f0*/  UCGABAR_WAIT ;  /* 0x0000000000007dc7 */ /* 0x000fe20008000000 */
[----:B------:R-:W-:Y:S01]  /*1500*/  CCTL.IVALL ;  /* 0x00000000ff00798f */ /* 0x000fe20002000000 */
[----:B------:R-:W-:Y:S05]  /*1510*/  BRA `(.L_x_21) ;  /* 0x0000000000047947 */ /* 0x000fea0003800000 */
.L_x_20:
[----:B------:R-:W-:Y:S06]  /*1520*/  BAR.SYNC.DEFER_BLOCKING 0x0 ;  /* 0x0000000000007b1d */ /* 0x000fec0000010000 */
.L_x_21:
[----:B------:R-:W-:Y:S05]  /*1530*/  BRA.U UP2, `(.L_x_22) ;  /* 0x0000001102a47547 */ /* 0x000fea000b800000 */
[----:B------:R-:W1:Y:S01]  /*1540*/  LDCU UR4, c[0x0][0x38c] ;  /* 0x00007180ff0477ac */ /* 0x000e620008000800 */
[----:B------:R-:W2:Y:S01]  /*1550*/  LDC R9, c[0x0][0x370] ;  /* 0x0000dc00ff097b82 */ /* 0x000ea20000000800 */
[----:B------:R-:W-:Y:S01]  /*1560*/  IMAD.SHL.U32 R16, R11, 0x80, RZ ;  /* 0x000000800b107824 */ /* 0x000fe200078e00ff */
[----:B------:R-:W-:Y:S01]  /*1570*/  PLOP3.LUT P1, PT, PT, PT, UP5, 0x80, 0x8 ;  /* 0x000000000008781c */ /* 0x000fe20003f2f058 */
[----:B------:R-:W-:Y:S01]  /*1580*/  UISETP.NE.AND UP1, UPT, UR10, URZ, UPT ;  /* 0x000000ff0a00728c */ /* 0x000fe2000bf25270 */
[----:B------:R-:W-:Y:S01]  /*1590*/  ISETP.NE.AND P4, PT, R10, RZ, P5 ;  /* 0x000000ff0a00720c */ /* 0x000fe20002f85270 */
[----:B------:R-:W-:Y:S01]  /*15a0*/  IMAD.MOV.U32 R15, RZ, RZ, 0x1 ;  /* 0x00000001ff0f7424 */ /* 0x000fe200078e00ff */
[----:B------:R-:W-:Y:S01]  /*15b0*/  PLOP3.LUT P1, PT, P1, PT, PT, 0x8, 0x80 ;  /* 0x000000000080781c */ /* 0x000fe20000f2e170 */
[----:B------:R-:W-:Y:S01]  /*15c0*/  IMAD.MOV.U32 R14, RZ, RZ, RZ ;  /* 0x000000ffff0e7224 */ /* 0x000fe200078e00ff */
[----:B------:R-:W3:Y:S01]  /*15d0*/  LDC R0, c[0x0][0x374] ;  /* 0x0000dd00ff007b82 */ /* 0x000ee20000000800 */
[----:B------:R-:W-:Y:S01]  /*15e0*/  CS2R R12, SRZ ;  /* 0x00000000000c7805 */ /* 0x000fe2000001ff00 */
[----:B------:R-:W-:Y:S01]  /*15f0*/  IMAD.MOV.U32 R10, RZ, RZ, 0x1 ;  /* 0x00000001ff0a7424 */ /* 0x000fe200078e00ff */
[----:B------:R-:W-:Y:S01]  /*1600*/  LOP3.LUT R16, R16, 0x80, RZ, 0xc0, !PT ;  /* 0x0000008010107812 */ /* 0x000fe200078ec0ff */
[----:B------:R-:W4:Y:S01]  /*1610*/  LDCU.64 UR14, c[0x0][0x348] ;  /* 0x00006900ff0e77ac */ /* 0x000f220008000a00 */
[----:B------:R-:W-:-:S02]  /*1620*/  USEL UR22, UR6, 0x2, UP1 ;  /* 0x0000000206167887 */ /* 0x000fc40008800000 */
[----:B-1----:R-:W-:Y:S01]  /*1630*/  UIADD3 UR5, UPT, UPT, UR4, 0x7f, URZ ;  /* 0x0000007f04057890 */ /* 0x002fe2000fffe0ff */
[----:B------:R-:W-:-:S03]  /*1640*/  UMOV UR23, URZ ;  /* 0x000000ff00177c82 */ /* 0x000fc60008000000 */
[----:B------:R-:W-:-:S04]  /*1650*/  USHF.R.S32.HI UR7, URZ, 0x1f, UR5 ;  /* 0x0000001fff077899 */ /* 0x000fc80008011405 */
[----:B------:R-:W-:Y:S02]  /*1660*/  ULEA.HI UR7, UR7, UR5, URZ, 0x7 ;  /* 0x0000000507077291 */ /* 0x000fe4000f8f38ff */
[----:B------:R-:W-:Y:S02]  /*1670*/  UIADD3 UR5, UPT, UPT, UR4, -0x1, URZ ;  /* 0xffffffff04057890 */ /* 0x000fe4000fffe0ff */
[----:B------:R-:W-:Y:S02]  /*1680*/  USHF.R.S32.HI UR7, URZ, 0x7, UR7 ;  /* 0x00000007ff077899 */ /* 0x000fe40008011407 */
[----:B------:R-:W-:Y:S02]  /*1690*/  UISETP.GE.U32.AND UP2, UPT, UR5, -0xff, UPT ;  /* 0xffffff010500788c */ /* 0x000fe4000bf46070 */
[----:B------:R-:W-:Y:S02]  /*16a0*/  UISETP.LT.U32.AND UP0, UPT, UR7, 0x4, UPT ;  /* 0x000000040700788c */ /* 0x000fe4000bf01070 */
[----:B------:R-:W-:-:S02]  /*16b0*/  UIADD3 UR4, UPT, UPT, UR4, 0xfe, URZ ;  /* 0x000000fe04047890 */ /* 0x000fc4000fffe0ff */
[----:B------:R-:W-:-:S04]  /*16c0*/  USEL UR5, UR7, 0x4, UP0 ;  /* 0x0000000407057887 */ /* 0x000fc80008000000 */
[----:B------:R-:W-:Y:S02]  /*16d0*/  UIADD3 UR21, UPT, UPT, UR5, -0x1, URZ ;  /* 0xffffffff05157890 */ /* 0x000fe4000fffe0ff */
[----:B------:R-:W-:Y:S02]  /*16e0*/  @UP2 UIADD3 UR21, UPT, UPT, UR5, URZ, URZ ;  /* 0x000000ff05152290 */ /* 0x000fe4000fffe0ff */
[----:B------:R-:W-:Y:S02]  /*16f0*/  UIADD3 UR24, UPT, UPT, UR7, -UR5, URZ ;  /* 0x8000000507187290 */ /* 0x000fe4000fffe0ff */
[----:B------:R-:W-:Y:S02]  /*1700*/  UIADD3 UR13, UPT, UPT, UR21, 0x1, URZ ;  /* 0x00000001150d7890 */ /* 0x000fe4000fffe0ff */
[----:B--2-4-:R-:W-:-:S12]  /*1710*/  UIADD3 UR21, UPT, UPT, -UR21, URZ, URZ ;  /* 0x000000ff15157290 */ /* 0x014fd8000fffe1ff */
.L_x_42:
[----:B------:R-:W-:Y:S01]  /*1720*/  UISETP.NE.AND UP0, UPT, UR37, URZ, UPT ;  /* 0x000000ff2500728c */ /* 0x000fe2000bf05270 */
[----:B------:R-:W1:Y:S08]  /*1730*/  S2UR UR37, SR_CgaCtaId ;  /* 0x00000000002579c3 */ /* 0x000e700000008800 */
[----:B------:R-:W-:Y:S05]  /*1740*/  BRA.U UP0, `(.L_x_23) ;  /* 0x0000000100347547 */ /* 0x000fea000b800000 */
[----:B------:R-:W2:Y:S01]  /*1750*/  S2R R2, SR_CgaCtaId ;  /* 0x0000000000027919 */ /* 0x000ea20000008800 */
[----:B------:R-:W-:-:S04]  /*1760*/  MOV R3, 0x400 ;  /* 0x0000040000037802 */ /* 0x000fc80000000f00 */
[----:B--2---:R-:W-:Y:S02]  /*1770*/  LEA R3, R2, R3, 0x18 ;  /* 0x0000000302037211 */ /* 0x004fe400078ec0ff */
[----:B------:R-:W-:-:S03]  /*1780*/  SHF.L.U32 R2, R10, 0x1f, RZ ;  /* 0x0000001f0a027819 */ /* 0x000fc600000006ff */
[----:B------:R-:W-:-:S04]  /*1790*/  IMAD R3, R12, 0x8, R3 ;  /* 0x000000080c037824 */ /* 0x000fc800078e0203 */
[----:B------:R-:W2:Y:S02]  /*17a0*/  SYNCS.PHASECHK.TRANS64.TRYWAIT P0, [R3+URZ+0xe0], R2 ;  /* 0x0000e002030075a7 */ /* 0x000ea400080011ff */
[----:B--2---:R-:W-:Y:S05]  /*17b0*/  @!P0 BRA `(.L_x_24) ;  /* 0x0000009c00e08947 */ /* 0x004fea0003800000 */
.L_x_144:
[----:B------:R-:W-:Y:S01]  /*17c0*/  VIADD R12, R12, 0x1 ;  /* 0x000000010c0c7836 */ /* 0x000fe20000000000 */
[----:B------:R2:W-:Y:S04]  /*17d0*/  SYNCS.ARRIVE.TRANS64.A1T0 RZ, [R3+URZ+0xd0], RZ ;  /* 0x0000d0ff03ff79a7 */ /* 0x0005e800081000ff */
[----:B------:R-:W-:-:S04]  /*17e0*/  ISETP.NE.AND P0, PT, R12, 0x2, PT ;  /* 0x000000020c00780c */ /* 0x000fc80003f05270 */
[----:B------:R-:W-:Y:S02]  /*17f0*/  SEL R12, R12, RZ, P0 ;  /* 0x000000ff0c0c7207 */ /* 0x000fe40000000000 */
[----:B--2---:R-:W-:-:S04]  /*1800*/  SEL R3, RZ, 0x1, P0 ;  /* 0x00000001ff037807 */ /* 0x004fc80000000000 */
[----:B------:R-:W-:-:S07]  /*1810*/  LOP3.LUT R10, R10, R3, RZ, 0x3c, !PT ;  /* 0x000000030a0a7212 */ /* 0x000fce00078e3cff */
.L_x_23:
[----:B------:R-:W-:Y:S01]  /*1820*/  UMOV UR6, 0x400 ;  /* 0x0000040000067882 */ /* 0x000fe20000000000 */
[----:B------:R-:W-:Y:S01]  /*1830*/  LEA.HI R3, R21, R21, RZ, 0x1 ;  /* 0x0000001515037211 */ /* 0x000fe200078f08ff */
[----:B-1----:R-:W-:Y:S01]  /*1840*/  ULEA UR6, UR37, UR6, 0x18 ;  /* 0x0000000625067291 */ /* 0x002fe2000f8ec0ff */
[----:B------:R-:W-:Y:S01]  /*1850*/  SHF.L.U32 R2, R15, 0x1f, RZ ;  /* 0x0000001f0f027819 */ /* 0x000fe200000006ff */
[----:B------:R-:W-:Y:S01]  /*1860*/  UISETP.GE.U32.AND UP0, UPT, UR4, 0xff, UPT ;  /* 0x000000ff0400788c */ /* 0x000fe2000bf06070 */
[C---:B------:R-:W-:Y:S01]  /*1870*/  R2UR UR9, R16.reuse ;  /* 0x00000000100972ca */ /* 0x040fe200000e0000 */
[----:B------:R-:W-:Y:S01]  /*1880*/  ULEA UR8, UR23, UR6, 0x3 ;  /* 0x0000000617087291 */ /* 0x000fe2000f8e18ff */
[----:B------:R-:W-:Y:S01]  /*1890*/  IMAD.SHL.U32 R3, R3, 0x80, RZ ;  /* 0x0000008003037824 */ /* 0x000fe200078e00ff */
[----:B------:R-:W-:Y:S01]  /*18a0*/  R2UR UR11, R16 ;  /* 0x00000000100b72ca */ /* 0x000fe200000e0000 */
[----:B------:R-:W-:-:S03]  /*18b0*/  UMOV UR25, URZ ;  /* 0x000000ff00197c82 */ /* 0x000fc60008000000 */
[----:B------:R-:W-:-:S03]  /*18c0*/  R2UR UR35, R3 ;  /* 0x00000000032372ca */ /* 0x000fc600000e0000 */
[----:B------:R1:W2:Y:S01]  /*18d0*/  SYNCS.PHASECHK.TRANS64.TRYWAIT P0, [UR8+0x20], R2 ;  /* 0x00002002ff0075a7 */ /* 0x0002a20008001108 */
[----:B------:R-:W-:-:S09]  /*18e0*/  R2UR UR8, R20 ;  /* 0x00000000140872ca */ /* 0x000fd200000e0000 */
[----:B------:R-:W-:-:S04]  /*18f0*/  ULOP3.LUT UR35, UR9, 0xffffff00, UR35, 0xf8, !UPT ;  /* 0xffffff0009237892 */ /* 0x000fc8000f8ef823 */
[----:B------:R-:W-:Y:S01]  /*1900*/  ULEA UR11, UR8, UR11, 0x8 ;  /* 0x0000000b080b7291 */ /* 0x000fe2000f8e40ff */
[----:B------:R-:W-:Y:S11]  /*1910*/  BRA.U !UP0, `(.L_x_25) ;  /* 0x0000000108bc7547 */ /* 0x000ff6000b800000 */
[----:B------:R-:W-:Y:S01]  /*1920*/  UMOV UR16, UR21 ;  /* 0x0000001500107c82 */ /* 0x000fe20008000000 */
[----:B------:R-:W-:Y:S01]  /*1930*/  UMOV UR17, UR23 ;  /* 0x0000001700117c82 */ /* 0x000fe20008000000 */
[----:B------:R-:W-:-:S05]  /*1940*/  UMOV UR34, URZ ;  /* 0x000000ff00227c82 */ /* 0x000fca0008000000 */
.L_x_31:
[----:B------:R-:W-:Y:S01]  /*1950*/  ULEA UR33, UR17, UR6, 0x3 ;  /* 0x0000000611217291 */ /* 0x000fe2000f8e18ff */
[----:B------:R-:W-:Y:S01]  /*1960*/  @P5 MOV R3, 0x10000 ;  /* 0x0001000000035802 */ /* 0x000fe20000000f00 */
[----:B-12-4-:R-:W-:Y:S10]  /*1970*/  @P0 BRA `(.L_x_26) ;  /* 0x00000000000c0947 */ /* 0x016ff40003800000 */
[----:B------:R-:W-:-:S04]  /*1980*/  SHF.L.U32 R5, R15, 0x1f, RZ ;  /* 0x0000001f0f057819 */ /* 0x000fc800000006ff */
[----:B------:R-:W2:Y:S02]  /*1990*/  SYNCS.PHASECHK.TRANS64.TRYWAIT P0, [UR33+0x20], R5 ;  /* 0x00002005ff0075a7 */ /* 0x000ea40008001121 */
[----:B--2---:R-:W-:Y:S05]  /*19a0*/  @!P0 BRA `(.L_x_27) ;  /* 0x0000009c00788947 */ /* 0x004fea0003800000 */
.L_x_26:
[----:B------:R2:W-:Y:S01]  /*19b0*/  @P5 SYNCS.ARRIVE.TRANS64 RZ, [UR33], R3 ;  /* 0x00000003ffff59a7 */ /* 0x0005e20008000021 */
[----:B------:R-:W-:Y:S02]  /*19c0*/  ULOP3.LUT UR8, UR22, 0x2, URZ, 0xfc, !UPT ;  /* 0x0000000216087892 */ /* 0x000fe4000f8efcff */
[----:B------:R-:W-:Y:S02]  /*19d0*/  UIADD3 UR16, UPT, UPT, UR16, 0x1, URZ ;  /* 0x0000000110107890 */ /* 0x000fe4000fffe0ff */
[----:B------:R-:W-:Y:S02]  /*19e0*/  UISETP.NE.AND UP0, UPT, UR8, 0x2, UPT ;  /* 0x000000020800788c */ /* 0x000fe4000bf05270 */
[----:B------:R-:W-:-:S07]  /*19f0*/  UISETP.NE.AND UP2, UPT, UR16, 0x1, UPT ;  /* 0x000000011000788c */ /* 0x000fce000bf45270 */
[----:B------:R-:W-:Y:S05]  /*1a00*/  BRA.U UP0, `(.L_x_28) ;  /* 0x0000000100047547 */ /* 0x000fea000b800000 */
[----:B------:R-:W-:Y:S05]  /*1a10*/  BPT.TRAP 0x1 ;  /* 0x000000040000795c */ /* 0x000fea0000300000 */
.L_x_28:
[----:B------:R-:W-:Y:S04]  /*1a20*/  BSSY.RECONVERGENT B0, `(.L_x_29) ;  /* 0x0000003000007945 */ /* 0x000fe80003800200 */
[----:B------:R-:W-:Y:S05]  /*1a30*/  @!P4 BRA `(.L_x_30) ;  /* 0x000000000004c947 */ /* 0x000fea0003800000 */
[----:B------:R-:W-:Y:S05]  /*1a40*/  BPT.TRAP 0x1 ;  /* 0x000000040000795c */ /* 0x000fea0000300000 */
.L_x_30:
[----:B------:R-:W-:Y:S05]  /*1a50*/  BSYNC.RECONVERGENT B0 ;  /* 0x0000000000007941 */ /* 0x000fea0003800200 */
.L_x_29:
[----:B------:R-:W-:Y:S02]  /*1a60*/  UIADD3 UR23, UPT, UPT, UR17, 0x1, URZ ;  /* 0x0000000111177890 */ /* 0x000fe4000fffe0ff */
[----:B------:R-:W-:Y:S02]  /*1a70*/  UIADD3 UR28, UP1, UPT, UR14, 0x80, URZ ;  /* 0x000000800e1c7890 */ /* 0x000fe4000ff3e0ff */
[----:B------:R-:W-:Y:S02]  /*1a80*/  UISETP.NE.AND UP0, UPT, UR23, 0x4, UPT ;  /* 0x000000041700788c */ /* 0x000fe4000bf05270 */
[----:B------:R-:W-:Y:S02]  /*1a90*/  ULOP3.LUT UR33, UR33, 0xfefffff8, URZ, 0xc0, !UPT ;  /* 0xfefffff821217892 */ /* 0x000fe4000f8ec0ff */
[----:B------:R-:W-:Y:S02]  /*1aa0*/  USEL UR9, URZ, 0x1, UP0 ;  /* 0x00000001ff097887 */ /* 0x000fe40008000000 */
[----:B------:R-:W-:-:S02]  /*1ab0*/  USEL UR23, UR23, URZ, UP0 ;  /* 0x000000ff17177287 */ /* 0x000fc40008000000 */
[----:B------:R-:W-:Y:S02]  /*1ac0*/  UIADD3 UR26, UP0, UPT, UR14, 0x180, URZ ;  /* 0x000001800e1a7890 */ /* 0x000fe4000ff1e0ff */
[----:B------:R-:W-:Y:S01]  /*1ad0*/  ULEA UR8, UR23, UR6, 0x3 ;  /* 0x0000000617087291 */ /* 0x000fe2000f8e18ff */
[----:B------:R-:W-:Y:S01]  /*1ae0*/  LOP3.LUT R15, R15, UR9, RZ, 0x3c, !PT ;  /* 0x000000090f0f7c12 */ /* 0x000fe2000f8e3cff */
[----:B------:R-:W-:Y:S02]  /*1af0*/  UIADD3.X UR29, UPT, UPT, URZ, UR15, URZ, UP1, !UPT ;  /* 0x0000000fff1d7290 */ /* 0x000fe40008ffe4ff */
[----:B------:R-:W-:Y:S01]  /*1b00*/  UIADD3.X UR27, UPT, UPT, URZ, UR15, URZ, UP0, !UPT ;  /* 0x0000000fff1b7290 */ /* 0x000fe200087fe4ff */
[----:B-1----:R-:W-:Y:S01]  /*1b10*/  SHF.L.U32 R2, R15, 0x1f, RZ ;  /* 0x0000001f0f027819 */ /* 0x002fe200000006ff */
[----:B------:R-:W-:Y:S01]  /*1b20*/  UMOV UR18, 0x0 ;  /* 0x0000000000127882 */ /* 0x000fe20000000000 */
[----:B------:R-:W-:Y:S01]  /*1b30*/  UMOV UR19, 0x10000000 ;  /* 0x1000000000137882 */ /* 0x000fe20000000000 */
[----:B------:R-:W-:Y:S01]  /*1b40*/  UMOV UR10, UR34 ;  /* 0x00000022000a7c82 */ /* 0x000fe20008000000 */
[----:B------:R4:W1:Y:S01]  /*1b50*/  SYNCS.PHASECHK.TRANS64.TRYWAIT P0, [UR8+0x20], R2 ;  /* 0x00002002ff0075a7 */ /* 0x0008620008001108 */
[----:B------:R-:W-:Y:S01]  /*1b60*/  ULEA UR8, UR17, UR6, 0xe ;  /* 0x0000000611087291 */ /* 0x000fe2000f8e70ff */
[----:B------:R-:W-:Y:S01]  /*1b70*/  UMOV UR12, UR36 ;  /* 0x00000024000c7c82 */ /* 0x000fe20008000000 */
[----:B------:R-:W-:-:S02]  /*1b80*/  UMOV UR9, UR33 ;  /* 0x0000002100097c82 */ /* 0x000fc40008000000 */
[----:B------:R-:W-:Y:S02]  /*1b90*/  UIADD3 UR32, UPT, UPT, UR8, 0xc400, URZ ;  /* 0x0000c40008207890 */ /* 0x000fe4000fffe0ff */
[----:B------:R-:W-:Y:S01]  /*1ba0*/  UIADD3 UR8, UPT, UPT, UR8, 0x1c400, URZ ;  /* 0x0001c40008087890 */ /* 0x000fe2000fffe0ff */
[----:B------:R-:W-:Y:S01]  /*1bb0*/  UMOV UR25, UR13 ;  /* 0x0000000d00197c82 */ /* 0x000fe20008000000 */
[----:B------:R-:W-:-:S05]  /*1bc0*/  UMOV UR17, UR23 ;  /* 0x0000001700117c82 */ /* 0x000fca0008000000 */
[----:B------:R2:W-:Y:S02]  /*1bd0*/  UTMALDG.3D.2CTA [UR32], [UR28], desc[UR18] ;  /* 0x000012201c0075b4 */ /* 0x0005e40008211000 */
[----:B------:R4:W-:Y:S01]  /*1be0*/  UTMALDG.3D.2CTA [UR8], [UR26], desc[UR18] ;  /* 0x000012081a0075b4 */ /* 0x0009e20008211000 */
[----:B--2---:R-:W-:Y:S01]  /*1bf0*/  UIADD3 UR34, UPT, UPT, UR34, 0x80, URZ ;  /* 0x0000008022227890 */ /* 0x004fe2000fffe0ff */
[----:B------:R-:W-:Y:S11]  /*1c00*/  BRA.U UP2, `(.L_x_31) ;  /* 0xfffffffd02507547 */ /* 0x000ff6000b83ffff */
.L_x_25:
[----:B----4-:R-:W-:Y:S01]  /*1c10*/  ULEA UR8, UR23, UR6, 0x3 ;  /* 0x0000000617087291 */ /* 0x010fe2000f8e18ff */
[----:B-1----:R-:W-:Y:S01]  /*1c20*/  SHF.L.U32 R2, R15, 0x1f, RZ ;  /* 0x0000001f0f027819 */ /* 0x002fe200000006ff */
[----:B------:R-:W-:Y:S01]  /*1c30*/  @!P1 SYNCS.ARRIVE.TRANS64.A1T0 RZ, [UR6+0x88], RZ ;  /* 0x000088ffffff99a7 */ /* 0x000fe20008100006 */
[----:B------:R-:W-:-:S06]  /*1c40*/  UISETP.GT.AND UP0, UPT, UR7, UR5, UPT ;  /* 0x000000050700728c */ /* 0x000fcc000bf04270 */
[----:B--2---:R1:W2:Y:S03]  /*1c50*/  SYNCS.PHASECHK.TRANS64.TRYWAIT P0, [UR8+0x20], R2 ;  /* 0x00002002ff0075a7 */ /* 0x0042a60008001108 */
[----:B------:R-:W-:Y:S05]  /*1c60*/  BRA.U !UP0, `(.L_x_32) ;  /* 0x0000000108bc7547 */ /* 0x000fea000b800000 */
[----:B------:R-:W-:Y:S01]  /*1c70*/  UIADD3 UR26, UPT, UPT, UR24, UR25, URZ ;  /* 0x00000019181a7290 */ /* 0x000fe2000fffe0ff */
[----:B------:R-:W-:-:S11]  /*1c80*/  UMOV UR27, UR23 ;  /* 0x00000017001b7c82 */ /* 0x000fd60008000000 */
.L_x_38:
[----:B------:R-:W-:Y:S01]  /*1c90*/  ULEA UR17, UR27, UR6, 0x3 ;  /* 0x000000061b117291 */ /* 0x000fe2000f8e18ff */
[----:B--2---:R-:W-:Y:S01]  /*1ca0*/  @P5 MOV R3, 0x10000 ;  /* 0x0001000000035802 */ /* 0x004fe20000000f00 */
[----:B-12---:R-:W-:Y:S10]  /*1cb0*/  @P0 BRA `(.L_x_33) ;  /* 0x00000000000c0947 */ /* 0x006ff40003800000 */
[----:B------:R-:W-:-:S04]  /*1cc0*/  SHF.L.U32 R5, R15, 0x1f, RZ ;  /* 0x0000001f0f057819 */ /* 0x000fc800000006ff */
[----:B------:R-:W2:Y:S02]  /*1cd0*/  SYNCS.PHASECHK.TRANS64.TRYWAIT P0, [UR17+0x20], R5 ;  /* 0x00002005ff0075a7 */ /* 0x000ea40008001111 */
[----:B--2---:R-:W-:Y:S05]  /*1ce0*/  @!P0 BRA `(.L_x_34) ;  /* 0x0000009800c08947 */ /* 0x004fea0003800000 */
.L_x_33:
[----:B------:R2:W-:Y:S01]  /*1cf0*/  @P5 SYNCS.ARRIVE.TRANS64 RZ, [UR17], R3 ;  /* 0x00000003ffff59a7 */ /* 0x0005e20008000011 */
[----:B------:R-:W-:-:S04]  /*1d00*/  ULOP3.LUT UR8, UR22, 0x2, URZ, 0xfc, !UPT ;  /* 0x0000000216087892 */ /* 0x000fc8000f8efcff */
[----:B------:R-:W-:-:S09]  /*1d10*/  UISETP.NE.AND UP0, UPT, UR8, 0x2, UPT ;  /* 0x000000020800788c */ /* 0x000fd2000bf05270 */
[----:B------:R-:W-:Y:S05]  /*1d20*/  BRA.U UP0, `(.L_x_35) ;  /* 0x0000000100047547 */ /* 0x000fea000b800000 */
[----:B------:R-:W-:Y:S05]  /*1d30*/  BPT.TRAP 0x1 ;  /* 0x000000040000795c */ /* 0x000fea0000300000 */
.L_x_35:
[----:B------:R-:W-:Y:S04]  /*1d40*/  BSSY.RECONVERGENT B0, `(.L_x_36) ;  /* 0x0000003000007945 */ /* 0x000fe80003800200 */
[----:B------:R-:W-:Y:S05]  /*1d50*/  @!P4 BRA `(.L_x_37) ;  /* 0x000000000004c947 */ /* 0x000fea0003800000 */
[----:B------:R-:W-:Y:S05]  /*1d60*/  BPT.TRAP 0x1 ;  /* 0x000000040000795c */ /* 0x000fea0000300000 */
.L_x_37:
[----:B------:R-:W-:Y:S05]  /*1d70*/  BSYNC.RECONVERGENT B0 ;  /* 0x0000000000007941 */ /* 0x000fea0003800200 */
.L_x_36:
[----:B------:R-:W-:Y:S02]  /*1d80*/  UIADD3 UR23, UPT, UPT, UR27, 0x1, URZ ;  /* 0x000000011b177890 */ /* 0x000fe4000fffe0ff */
[----:B------:R-:W-:Y:S02]  /*1d90*/  UIADD3 UR32, UP1, UPT, UR14, 0x80, URZ ;  /* 0x000000800e207890 */ /* 0x000fe4000ff3e0ff */
[----:B------:R-:W-:Y:S02]  /*1da0*/  UISETP.NE.AND UP0, UPT, UR23, 0x4, UPT ;  /* 0x000000041700788c */ /* 0x000fe4000bf05270 */
[----:B------:R-:W-:Y:S02]  /*1db0*/  USHF.L.U32 UR18, UR25, 0x7, URZ ;  /* 0x0000000719127899 */ /* 0x000fe400080006ff */
[----:B------:R-:W-:Y:S02]  /*1dc0*/  USEL UR9, URZ, 0x1, UP0 ;  /* 0x00000001ff097887 */ /* 0x000fe40008000000 */
[----:B------:R-:W-:-:S02]  /*1dd0*/  USEL UR23, UR23, URZ, UP0 ;  /* 0x000000ff17177287 */ /* 0x000fc40008000000 */
[----:B------:R-:W-:Y:S02]  /*1de0*/  UIADD3 UR30, UP0, UPT, UR14, 0x180, URZ ;  /* 0x000001800e1e7890 */ /* 0x000fe4000ff1e0ff */
[----:B------:R-:W-:Y:S01]  /*1df0*/  ULEA UR8, UR23, UR6, 0x3 ;  /* 0x0000000617087291 */ /* 0x000fe2000f8e18ff */
[----:B------:R-:W-:Y:S01]  /*1e00*/  LOP3.LUT R15, R15, UR9, RZ, 0x3c, !PT ;  /* 0x000000090f0f7c12 */ /* 0x000fe2000f8e3cff */
[----:B------:R-:W-:Y:S02]  /*1e10*/  ULOP3.LUT UR17, UR17, 0xfefffff8, URZ, 0xc0, !UPT ;  /* 0xfefffff811117892 */ /* 0x000fe4000f8ec0ff */
[----:B------:R-:W-:Y:S01]  /*1e20*/  UIADD3.X UR33, UPT, UPT, URZ, UR15, URZ, UP1, !UPT ;  /* 0x0000000fff217290 */ /* 0x000fe20008ffe4ff */
[----:B-1----:R-:W-:Y:S01]  /*1e30*/  SHF.L.U32 R2, R15, 0x1f, RZ ;  /* 0x0000001f0f027819 */ /* 0x002fe200000006ff */
[----:B------:R-:W-:Y:S01]  /*1e40*/  UIADD3.X UR31, UPT, UPT, URZ, UR15, URZ, UP0, !UPT ;  /* 0x0000000fff1f7290 */ /* 0x000fe200087fe4ff */
[----:B------:R-:W-:Y:S02]  /*1e50*/  UMOV UR28, 0x0 ;  /* 0x00000000001c7882 */ /* 0x000fe40000000000 */
[----:B------:R4:W1:Y:S01]  /*1e60*/  SYNCS.PHASECHK.TRANS64.TRYWAIT P0, [UR8+0x20], R2 ;  /* 0x00002002ff0075a7 */ /* 0x0008620008001108 */
[----:B------:R-:W-:Y:S01]  /*1e70*/  ULEA UR8, UR27, UR6, 0xe ;  /* 0x000000061b087291 */ /* 0x000fe2000f8e70ff */
[----:B------:R-:W-:Y:S01]  /*1e80*/  UMOV UR29, 0x10000000 ;  /* 0x10000000001d7882 */ /* 0x000fe20000000000 */
[----:B------:R-:W-:-:S02]  /*1e90*/  UMOV UR19, UR35 ;  /* 0x0000002300137c82 */ /* 0x000fc40008000000 */
[----:B------:R-:W-:Y:S02]  /*1ea0*/  UIADD3 UR16, UPT, UPT, UR8, 0xc400, URZ ;  /* 0x0000c40008107890 */ /* 0x000fe4000fffe0ff */
[----:B------:R-:W-:Y:S01]  /*1eb0*/  UIADD3 UR8, UPT, UPT, UR8, 0x1c400, URZ ;  /* 0x0001c40008087890 */ /* 0x000fe2000fffe0ff */
[----:B------:R-:W-:Y:S01]  /*1ec0*/  UMOV UR20, UR36 ;  /* 0x0000002400147c82 */ /* 0x000fe20008000000 */
[----:B------:R-:W-:Y:S01]  /*1ed0*/  UMOV UR12, UR36 ;  /* 0x00000024000c7c82 */ /* 0x000fe20008000000 */
[----:B------:R-:W-:Y:S01]  /*1ee0*/  UMOV UR9, UR17 ;  /* 0x0000001100097c82 */ /* 0x000fe20008000000 */
[----:B------:R-:W-:Y:S01]  /*1ef0*/  UMOV UR10, UR18 ;  /* 0x00000012000a7c82 */ /* 0x000fe20008000000 */
[----:B------:R-:W-:Y:S02]  /*1f00*/  UIADD3 UR25, UPT, UPT, UR25, 0x1, URZ ;  /* 0x0000000119197890 */ /* 0x000fe4000fffe0ff */
[----:B------:R4:W-:Y:S01]  /*1f10*/  UTMALDG.3D.2CTA [UR16], [UR32], desc[UR28] ;  /* 0x00001c10200075b4 */ /* 0x0009e20008211000 */
[----:B------:R-:W-:Y:S01]  /*1f20*/  UMOV UR27, UR23 ;  /* 0x00000017001b7c82 */ /* 0x000fe20008000000 */
[----:B------:R-:W-:Y:S01]  /*1f30*/  UISETP.NE.AND UP0, UPT, UR25, UR26, UPT ;  /* 0x0000001a1900728c */ /* 0x000fe2000bf05270 */
[----:B------:R4:W-:Y:S08]  /*1f40*/  UTMALDG.3D.2CTA [UR8], [UR30], desc[UR28] ;  /* 0x00001c081e0075b4 */ /* 0x0009f00008211000 */
[----:B----4-:R-:W-:Y:S05]  /*1f50*/  BRA.U UP0, `(.L_x_38) ;  /* 0xfffffffd004c7547 */ /* 0x010fea000b83ffff */
.L_x_32:
[C---:B-1----:R-:W-:Y:S01]  /*1f60*/  LEA R2, R14.reuse, UR6, 0x3 ;  /* 0x000000060e027c11 */ /* 0x042fe2000f8e18ff */
[----:B------:R-:W-:Y:S01]  /*1f70*/  NOP ;  /* 0x0000000000007918 */ /* 0x000fe20000000000 */
[----:B--2---:R-:W-:Y:S02]  /*1f80*/  SHF.L.U32 R3, R13, 0x1f, RZ ;  /* 0x0000001f0d037819 */ /* 0x004fe400000006ff */
[----:B------:R-:W-:Y:S02]  /*1f90*/  LEA R4, R14, UR6, 0x4 ;  /* 0x000000060e047c11 */ /* 0x000fe4000f8e20ff */
[----:B------:R-:W1:Y:S02]  /*1fa0*/  SYNCS.PHASECHK.TRANS64.TRYWAIT P0, [R2+URZ+0x90], R3 ;  /* 0x00009003020075a7 */ /* 0x000e6400080011ff */
[----:B-1----:R-:W-:Y:S05]  /*1fb0*/  @!P0 BRA `(.L_x_39) ;  /* 0x0000009800248947 */ /* 0x002fea0003800000 */
.L_x_147:
[----:B------:R-:W2:Y:S01]  /*1fc0*/  LDS.128 R4, [R4+0x100] ;  /* 0x0001000004047984 */ /* 0x000ea20000000c00 */
[----:B------:R-:W-:Y:S01]  /*1fd0*/  ISETP.GE.AND P0, PT, R72, 0x1, PT ;  /* 0x000000014800780c */ /* 0x000fe20003f06270 */
[----:B-1----:R-:W-:Y:S01]  /*1fe0*/  VIADD R2, R2, 0xa0 ;  /* 0x000000a002027836 */ /* 0x002fe20000000000 */
[----:B------:R-:W-:Y:S01]  /*1ff0*/  @!PT LDS RZ, [RZ] ;  /* 0x00000000fffff984 */ /* 0x000fe20000000800 */
[----:B------:R-:W-:Y:S01]  /*2000*/  @!PT LDS RZ, [RZ] ;  /* 0x00000000fffff984 */ /* 0x000fe20000000800 */
[----:B------:R-:W-:Y:S01]  /*2010*/  @!PT LDS RZ, [RZ] ;  /* 0x00000000fffff984 */ /* 0x000fe20000000800 */
[----:B------:R-:W-:Y:S01]  /*2020*/  @!PT LDS RZ, [RZ] ;  /* 0x00000000fffff984 */ /* 0x000fe20000000800 */
[----:B------:R1:W-:Y:S06]  /*2030*/  MEMBAR.ALL.CTA ;  /* 0x0000000000007992 */ /* 0x0003ec0000008000 */
[----:B-1----:R-:W1:Y:S01]  /*2040*/  FENCE.VIEW.ASYNC.S ;  /* 0x00000000000073c6 */ /* 0x002e620000000000 */
[----:B------:R-:W-:-:S04]  /*2050*/  PRMT R2, RZ, 0x654, R2 ;  /* 0x00000654ff027816 */ /* 0x000fc80000000002 */
[----:B-1----:R1:W-:Y:S01]  /*2060*/  SYNCS.ARRIVE.TRANS64.RED.A1T0 RZ, [R2+URZ], RZ ;  /* 0x000000ff02ff79a7 */ /* 0x0023e200081004ff */
[----:B--2---:R-:W-:-:S13]  /*2070*/  LOP3.LUT P2, RZ, R6, 0x1, RZ, 0xc0, !PT ;  /* 0x0000000106ff7812 */ /* 0x004fda000784c0ff */
[----:B------:R-:W-:Y:S01]  /*2080*/  @P2 SHF.R.U32.HI R3, RZ, 0x10, R5 ;  /* 0x00000010ff032819 */ /* 0x000fe20000011605 */
[----:B------:R-:W-:Y:S01]  /*2090*/  VOTEU.ANY UP0, P2 ;  /* 0x0000000000ff7886 */ /* 0x000fe20001000100 */
[----:B------:R-:W-:Y:S02]  /*20a0*/  @P2 MOV R11, R4 ;  /* 0x00000004000b2202 */ /* 0x000fe40000000f00 */
[----:B------:R-:W-:Y:S02]  /*20b0*/  @P2 R2UR.BROADCAST UR8, R3 ;  /* 0x00000000030822ca */ /* 0x000fe400008e0000 */
[----:B------:R-:W-:-:S11]  /*20c0*/  @P2 LOP3.LUT R8, R5, 0xffff, RZ, 0xc0, !PT ;  /* 0x0000ffff05082812 */ /* 0x000fd600078ec0ff */
[----:B------:R-:W-:Y:S01]  /*20d0*/  @UP0 UMOV UR36, UR8 ;  /* 0x0000000800240c82 */ /* 0x000fe20008000000 */
[----:B-1----:R-:W-:Y:S05]  /*20e0*/  @!P0 BRA `(.L_x_40) ;  /* 0x0000000000b88947 */ /* 0x002fea0003800000 */
[----:B------:R-:W3:Y:S01]  /*20f0*/  LDC.64 R4, c[0x0][0xb18] ;  /* 0x0002c600ff047b82 */ /* 0x000ee20000000a00 */
[----:B------:R-:W-:-:S07]  /*2100*/  ISETP.NE.AND P3, PT, R72, 0x1, PT ;  /* 0x000000014800780c */ /* 0x000fce0003f65270 */
[----:B------:R-:W1:Y:S08]  /*2110*/  LDC.64 R6, c[0x0][0xb10] ;  /* 0x0002c400ff067b82 */ /* 0x000e700000000a00 */
[----:B------:R-:W2:Y:S08]  /*2120*/  LDC R17, c[0x0][0xb20] ;  /* 0x0002c800ff117b82 */ /* 0x000eb00000000800 */
[----:B------:R-:W4:Y:S01]  /*2130*/  LDC R18, c[0x0][0xb0c] ;  /* 0x0002c300ff127b82 */ /* 0x000f220000000800 */
[----:B---3--:R-:W-:Y:S01]  /*2140*/  IMAD.HI.U32 R22, R0, R5, RZ ;  /* 0x0000000500167227 */ /* 0x008fe200078e00ff */
[----:B------:R-:W-:-:S06]  /*2150*/  ISETP.NE.AND P0, PT, R4, 0x1, PT ;  /* 0x000000010400780c */ /* 0x000fcc0003f05270 */
[----:B------:R-:W3:Y:S01]  /*2160*/  LDC.64 R2, c[0x0][0xb28] ;  /* 0x0002ca00ff027b82 */ /* 0x000ee20000000a00 */
[----:B-1----:R-:W-:-:S04]  /*2170*/  IMAD.HI.U32 R20, R9, R6, RZ ;  /* 0x0000000609147227 */ /* 0x002fc800078e00ff */
[----:B------:R-:W-:Y:S01]  /*2180*/  IMAD.HI.U32 R24, R11, R6, RZ ;  /* 0x000000060b187227 */ /* 0x000fe200078e00ff */
[----:B------:R-:W-:Y:S02]  /*2190*/  SHF.R.U32.HI R20, RZ, R7, R20 ;  /* 0x00000007ff147219 */ /* 0x000fe40000011614 */
[----:B--2---:R-:W-:Y:S01]  /*21a0*/  SHF.R.U32.HI R19, RZ, R17, R22 ;  /* 0x00000011ff137219 */ /* 0x004fe20000011616 */
[----:B------:R-:W-:Y:S01]  /*21b0*/  IMAD.HI.U32 R22, R8, R5, RZ ;  /* 0x0000000508167227 */ /* 0x000fe200078e00ff */
[----:B------:R-:W-:Y:S02]  /*21c0*/  SHF.R.U32.HI R24, RZ, R7, R24 ;  /* 0x00000007ff187219 */ /* 0x000fe40000011618 */
[----:B------:R-:W-:Y:S02]  /*21d0*/  SEL R19, R0, R19, !P0 ;  /* 0x0000001300137207 */ /* 0x000fe40004000000 */
[----:B------:R-:W-:Y:S02]  /*21e0*/  SHF.R.U32.HI R17, RZ, R17, R22 ;  /* 0x00000011ff117219 */ /* 0x000fe40000011616 */
[----:B----4-:R-:W-:-:S02]  /*21f0*/  ISETP.NE.AND P1, PT, R18, 0x1, PT ;  /* 0x000000011200780c */ /* 0x010fc40003f25270 */
[----:B------:R-:W-:Y:S02]  /*2200*/  SEL R17, R8, R17, !P0 ;  /* 0x0000001108117207 */ /* 0x000fe40004000000 */
[----:B------:R-:W-:Y:S02]  /*2210*/  SEL R21, R9, R20, !P1 ;  /* 0x0000001409157207 */ /* 0x000fe40004800000 */
[----:B------:R-:W-:Y:S01]  /*2220*/  SEL R5, R11, R24, !P1 ;  /* 0x000000180b057207 */ /* 0x000fe20004800000 */
[----:B---3--:R-:W-:Y:S01]  /*2230*/  IMAD.HI.U32 R20, R19, R2, RZ ;  /* 0x0000000213147227 */ /* 0x008fe200078e00ff */
[----:B------:R-:W-:-:S03]  /*2240*/  IADD3 R7, PT, PT, -R17, RZ, RZ ;  /* 0x000000ff11077210 */ /* 0x000fc60007ffe1ff */
        /* <DEDUP_REMOVED lines=11> */
[----:B------:R-:W-:-:S04]  /*2300*/  @!P0 IMAD.HI.U32 R20, R5, R2, RZ ;  /* 0x0000000205148227 */ /* 0x000fc800078e00ff */
[----:B------:R-:W-:Y:S01]  /*2310*/  IMAD.MOV R2, RZ, RZ, -R6 ;  /* 0x000000ffff027224 */ /* 0x000fe200078e0a06 */
[----:B------:R-:W-:-:S03]  /*2320*/  @!P0 SHF.R.U32.HI R20, RZ, R3, R20 ;  /* 0x00000003ff148219 */ /* 0x000fc60000011614 */
[----:B------:R-:W-:Y:S01]  /*2330*/  IMAD R2, R72, R2, R17 ;  /* 0x0000000248027224 */ /* 0x000fe200078e0211 */
        /* <DEDUP_REMOVED lines=9> */
.L_x_40:
[----:B------:R-:W1:Y:S02]  /*23d0*/  LDCU UR8, c[0x0][0xb30] ;  /* 0x00016600ff0877ac */ /* 0x000e640008000800 */
[----:B-1----:R-:W-:-:S09]  /*23e0*/  UISETP.NE.AND UP0, UPT, UR8, 0x1, UPT ;  /* 0x000000010800788c */ /* 0x002fd2000bf05270 */
[----:B------:R-:W-:Y:S05]  /*23f0*/  BRA.U UP0, `(.L_x_41) ;  /* 0x0000000100407547 */ /* 0x000fea000b800000 */
[----:B------:R-:W1:Y:S08]  /*2400*/  LDC.64 R4, c[0x0][0xb10] ;  /* 0x0002c400ff047b82 */ /* 0x000e700000000a00 */
[----:B------:R-:W2:Y:S08]  /*2410*/  LDC.64 R2, c[0x0][0xb18] ;  /* 0x0002c600ff027b82 */ /* 0x000eb00000000a00 */
[----:B------:R-:W4:Y:S08]  /*2420*/  LDC R6, c[0x0][0xb20] ;  /* 0x0002c800ff067b82 */ /* 0x000f300000000800 */
[----:B------:R-:W3:Y:S01]  /*2430*/  LDC R18, c[0x0][0xb0c] ;  /* 0x0002c300ff127b82 */ /* 0x000ee20000000800 */
[----:B-1----:R-:W-:-:S05]  /*2440*/  IMAD.HI.U32 R4, R11, R4, RZ ;  /* 0x000000040b047227 */ /* 0x002fca00078e00ff */
[----:B------:R-:W-:Y:S01]  /*2450*/  SHF.R.U32.HI R4, RZ, R5, R4 ;  /* 0x00000005ff047219 */ /* 0x000fe20000011604 */
[----:B--2---:R-:W-:Y:S01]  /*2460*/  IMAD.HI.U32 R3, R8, R3, RZ ;  /* 0x0000000308037227 */ /* 0x004fe200078e00ff */
[----:B------:R-:W-:-:S04]  /*2470*/  ISETP.NE.AND P0, PT, R2, 0x1, PT ;  /* 0x000000010200780c */ /* 0x000fc80003f05270 */
[----:B----4-:R-:W-:-:S04]  /*2480*/  SHF.R.U32.HI R3, RZ, R6, R3 ;  /* 0x00000006ff037219 */ /* 0x010fc80000011603 */
[----:B------:R-:W-:Y:S02]  /*2490*/  SEL R3, R8, R3, !P0 ;  /* 0x0000000308037207 */ /* 0x000fe40004000000 */
[----:B---3--:R-:W-:-:S04]  /*24a0*/  ISETP.NE.AND P1, PT, R18, 0x1, PT ;  /* 0x000000011200780c */ /* 0x008fc80003f25270 */
[----:B------:R-:W-:-:S05]  /*24b0*/  SEL R4, R11, R4, !P1 ;  /* 0x000000040b047207 */ /* 0x000fca0004800000 */
[----:B------:R-:W-:Y:S02]  /*24c0*/  IMAD.IADD R5, R3, 0x1, -R4 ;  /* 0x0000000103057824 */ /* 0x000fe400078e0a04 */
[----:B------:R-:W-:Y:S02]  /*24d0*/  IMAD.IADD R3, R4, 0x1, -R3 ;  /* 0x0000000104037824 */ /* 0x000fe400078e0a03 */
[----:B------:R-:W-:Y:S02]  /*24e0*/  IMAD R11, R5, R18, R11 ;  /* 0x00000012050b7224 */ /* 0x000fe400078e020b */
[----:B------:R-:W-:-:S07]  /*24f0*/  IMAD R8, R3, R2, R8 ;  /* 0x0000000203087224 */ /* 0x000fce00078e0208 */
.L_x_41:
[----:B------:R-:W-:Y:S01]  /*2500*/  VIADD R14, R14, 0x1 ;  /* 0x000000010e0e7836 */ /* 0x000fe20000000000 */
[----:B------:R-:W-:Y:S01]  /*2510*/  PLOP3.LUT P1, PT, PT, PT, PT, 0x80, 0x8 ;  /* 0x000000000008781c */ /* 0x000fe20003f2f070 */
[----:B------:R-:W-:Y:S02]  /*2520*/  IMAD.IADD R21, R11, 0x1, R170 ;  /* 0x000000010b157824 */ /* 0x000fe400078e02aa */
[----:B------:R-:W-:Y:S01]  /*2530*/  IMAD.IADD R20, R8, 0x1, R147 ;  /* 0x0000000108147824 */ /* 0x000fe200078e0293 */
[----:B------:R-:W-:-:S04]  /*2540*/  ISETP.NE.AND P0, PT, R14, 0x2, PT ;  /* 0x000000020e00780c */ /* 0x000fc80003f05270 */
[----:B------:R-:W-:Y:S02]  /*2550*/  SEL R2, RZ, 0x1, P0 ;  /* 0x00000001ff027807 */ /* 0x000fe40000000000 */
[----:B------:R-:W-:Y:S02]  /*2560*/  SEL R14, R14, RZ, P0 ;  /* 0x000000ff0e0e7207 */ /* 0x000fe40000000000 */
[----:B------:R-:W-:Y:S01]  /*2570*/  LOP3.LUT R13, R13, R2, RZ, 0x3c, !PT ;  /* 0x000000020d0d7212 */ /* 0x000fe200078e3cff */
[----:B------:R-:W-:Y:S06]  /*2580*/  @P2 BRA `(.L_x_42) ;  /* 0xfffffff000642947 */ /* 0x000fec000383ffff */
[----:B------:R-:W-:Y:S01]  /*2590*/  UIADD3 UR6, UPT, UPT, UR6, 0x20, URZ ;  /* 0x0000002006067890 */ /* 0x000fe2000fffe0ff */
[----:B------:R-:W-:-:S03]  /*25a0*/  SHF.L.U32 R3, R15, 0x1f, RZ ;  /* 0x0000001f0f037819 */ /* 0x000fc600000006ff */
[----:B------:R-:W-:-:S09]  /*25b0*/  ULEA UR4, UR23, UR6, 0x3 ;  /* 0x0000000617047291 */ /* 0x000fd2000f8e18ff */
[----:B------:R-:W1:Y:S02]  /*25c0*/  SYNCS.PHASECHK.TRANS64.TRYWAIT P0, [UR4], R3 ;  /* 0x00000003ff0075a7 */ /* 0x000e640008001104 */
[----:B-1----:R-:W-:Y:S05]  /*25d0*/  @!P0 BRA `(.L_x_43) ;  /* 0x0000009000b08947 */ /* 0x002fea0003800000 */
.L_x_149:
[----:B------:R-:W-:-:S04]  /*25e0*/  UIADD3 UR5, UPT, UPT, UR23, 0x1, URZ ;  /* 0x0000000117057890 */ /* 0x000fc8000fffe0ff */
[----:B------:R-:W-:-:S04]  /*25f0*/  UISETP.NE.AND UP0, UPT, UR5, 0x4, UPT ;  /* 0x000000040500788c */ /* 0x000fc8000bf05270 */
[----:B------:R-:W-:Y:S02]  /*2600*/  USEL UR7, URZ, 0x1, UP0 ;  /* 0x00000001ff077887 */ /* 0x000fe40008000000 */
[----:B------:R-:W-:-:S04]  /*2610*/  USEL UR5, UR5, URZ, UP0 ;  /* 0x000000ff05057287 */ /* 0x000fc80008000000 */
[----:B------:R-:W-:Y:S01]  /*2620*/  ULEA UR4, UR5, UR6, 0x3 ;  /* 0x0000000605047291 */ /* 0x000fe2000f8e18ff */
[----:B------:R-:W-:-:S04]  /*2630*/  LOP3.LUT R2, R15, UR7, RZ, 0x3c, !PT ;  /* 0x000000070f027c12 */ /* 0x000fc8000f8e3cff */
[----:B-1----:R-:W-:-:S04]  /*2640*/  SHF.L.U32 R3, R2, 0x1f, RZ ;  /* 0x0000001f02037819 */ /* 0x002fc800000006ff */
[----:B------:R-:W1:Y:S02]  /*2650*/  SYNCS.PHASECHK.TRANS64.TRYWAIT P0, [UR4], R3 ;  /* 0x00000003ff0075a7 */ /* 0x000e640008001104 */
[----:B-1----:R-:W-:Y:S05]  /*2660*/  @!P0 BRA `(.L_x_44) ;  /* 0x0000009000a48947 */ /* 0x002fea0003800000 */
.L_x_151:
        /* <DEDUP_REMOVED lines=9> */
.L_x_153:
[----:B------:R-:W-:-:S04]  /*2700*/  UIADD3 UR5, UPT, UPT, UR5, 0x1, URZ ;  /* 0x0000000105057890 */ /* 0x000fc8000fffe0ff */
[----:B------:R-:W-:-:S04]  /*2710*/  UISETP.NE.AND UP0, UPT, UR5, 0x4, UPT ;  /* 0x000000040500788c */ /* 0x000fc8000bf05270 */
[----:B------:R-:W-:Y:S02]  /*2720*/  USEL UR4, URZ, 0x1, UP0 ;  /* 0x00000001ff047887 */ /* 0x000fe40008000000 */
[----:B------:R-:W-:-:S04]  /*2730*/  USEL UR5, UR5, URZ, UP0 ;  /* 0x000000ff05057287 */ /* 0x000fc80008000000 */
[----:B------:R-:W-:Y:S01]  /*2740*/  ULEA UR5, UR5, UR6, 0x3 ;  /* 0x0000000605057291 */ /* 0x000fe2000f8e18ff */
[----:B-1----:R-:W-:-:S04]  /*2750*/  LOP3.LUT R3, R2, UR4, RZ, 0x3c, !PT ;  /* 0x0000000402037c12 */ /* 0x002fc8000f8e3cff */
[----:B------:R-:W-:Y:S01]  /*2760*/  SHF.L.U32 R3, R3, 0x1f, RZ ;  /* 0x0000001f03037819 */ /* 0x000fe200000006ff */
[----:B---3--:R-:W-:-:S07]  /*2770*/  IMAD.U32 R0, RZ, RZ, UR5 ;  /* 0x00000005ff007e24 */ /* 0x008fce000f8e00ff */
.L_x_46:
[----:B-1----:R1:W2:Y:S02]  /*2780*/  SYNCS.PHASECHK.TRANS64.TRYWAIT P0, [R0+URZ], R3 ;  /* 0x00000003000075a7 */ /* 0x0022a400080011ff */
[----:B--2---:R-:W-:Y:S05]  /*2790*/  @!P0 NANOSLEEP.SYNCS 0x989680 ;  /* 0x009896800000895d */ /* 0x004fea0003900000 */
[----:B------:R-:W2:Y:S02]  /*27a0*/  @!P0 SYNCS.PHASECHK.TRANS64 P0, [R0+URZ], R3 ;  /* 0x00000003000085a7 */ /* 0x000ea400080010ff */
[----:B--2---:R-:W-:Y:S05]  /*27b0*/  @P0 EXIT ;  /* 0x000000000000094d */ /* 0x004fea0003800000 */
[----:B------:R-:W-:Y:S05]  /*27c0*/  BRA `(.L_x_46) ;  /* 0xfffffffc00ec7947 */ /* 0x000fea000383ffff */
.L_x_22:
[----:B------:R-:W-:-:S04]  /*27d0*/  UISETP.NE.AND UP1, UPT, UR37, URZ, UPT ;  /* 0x000000ff2500728c */ /* 0x000fc8000bf25270 */
[----:B------:R-:W-:-:S09]  /*27e0*/  UISETP.NE.OR UP1, UPT, UR10, 0x1, UP1 ;  /* 0x000000010a00788c */ /* 0x000fd20008f25670 */
[----:B------:R-:W-:Y:S05]  /*27f0*/  BRA.U UP1, `(.L_x_47) ;  /* 0x00000005014c7547 */ /* 0x000fea000b800000 */
[----:B------:R-:W-:Y:S01]  /*2800*/  HFMA2 R11, -RZ, RZ, 0, 0 ;  /* 0x00000000ff0b7431 */ /* 0x000fe200000001ff */
[----:B------:R-:W-:Y:S01]  /*2810*/  ISETP.GE.U32.AND P2, PT, R10, 0x2, PT ;  /* 0x000000020a00780c */ /* 0x000fe20003f46070 */
[----:B------:R-:W-:Y:S01]  /*2820*/  IMAD.MOV.U32 R12, RZ, RZ, 0x1 ;  /* 0x00000001ff0c7424 */ /* 0x000fe200078e00ff */
[----:B------:R-:W-:Y:S01]  /*2830*/  CS2R R8, SRZ ;  /* 0x0000000000087805 */ /* 0x000fe2000001ff00 */
[----:B------:R-:W-:Y:S01]  /*2840*/  IMAD.MOV.U32 R3, RZ, RZ, RZ ;  /* 0x000000ffff037224 */ /* 0x000fe200078e00ff */
[----:B------:R-:W-:Y:S01]  /*2850*/  UMOV UR4, 0x400 ;  /* 0x0000040000047882 */ /* 0x000fe20000000000 */
[----:B------:R-:W-:Y:S01]  /*2860*/  UMOV UR6, URZ ;  /* 0x000000ff00067c82 */ /* 0x000fe20008000000 */
[----:B------:R-:W-:-:S12]  /*2870*/  ULEA UR37, UR37, UR4, 0x18 ;  /* 0x0000000425257291 */ /* 0x000fd8000f8ec0ff */
.L_x_51:
[----:B------:R-:W-:Y:S02]  /*2880*/  LEA R0, R3, UR37, 0x3 ;  /* 0x0000002503007c11 */ /* 0x000fe4000f8e18ff */
[----:B------:R-:W-:-:S03]  /*2890*/  SHF.L.U32 R5, R8, 0x1f, RZ ;  /* 0x0000001f08057819 */ /* 0x000fc600000006ff */
[----:B------:R-:W-:Y:S01]  /*28a0*/  VIADD R4, R0, 0xe0 ;  /* 0x000000e000047836 */ /* 0x000fe20000000000 */
[----:B------:R-:W1:Y:S02]  /*28b0*/  SYNCS.PHASECHK.TRANS64.TRYWAIT P0, [R0+URZ+0xd0], R5 ;  /* 0x0000d005000075a7 */ /* 0x000e6400080011ff */
[----:B-1----:R-:W-:Y:S05]  /*28c0*/  @!P0 BRA `(.L_x_48) ;  /* 0x00000090003c8947 */ /* 0x002fea0003800000 */
.L_x_154:
[----:B------:R-:W-:Y:S01]  /*28d0*/  ULEA UR5, UR6, UR37, 0x3 ;  /* 0x0000002506057291 */ /* 0x000fe2000f8e18ff */
[----:B------:R-:W-:Y:S01]  /*28e0*/  PRMT R4, RZ, 0x654, R4 ;  /* 0x00000654ff047816 */ /* 0x000fe20000000004 */
[----:B-1----:R-:W-:Y:S01]  /*28f0*/  @!P2 IMAD.MOV.U32 R5, RZ, RZ, 0x10 ;  /* 0x00000010ff05a424 */ /* 0x002fe200078e00ff */
[----:B------:R-:W-:Y:S01]  /*2900*/  SHF.L.U32 R7, R12, 0x1f, RZ ;  /* 0x0000001f0c077819 */ /* 0x000fe200000006ff */
[----:B------:R-:W-:Y:S01]  /*2910*/  UIADD3 UR4, UPT, UPT, UR5, 0x90, URZ ;  /* 0x0000009005047890 */ /* 0x000fe2000fffe0ff */
[----:B------:R1:W-:Y:S05]  /*2920*/  SYNCS.ARRIVE.TRANS64.RED.A1T0 RZ, [R4+URZ], RZ ;  /* 0x000000ff04ff79a7 */ /* 0x0003ea00081004ff */
[----:B------:R-:W-:Y:S01]  /*2930*/  IMAD.U32 R13, RZ, RZ, UR4 ;  /* 0x00000004ff0d7e24 */ /* 0x000fe2000f8e00ff */
[----:B------:R-:W2:Y:S04]  /*2940*/  SYNCS.PHASECHK.TRANS64.TRYWAIT P0, [UR5+0xa0], R7 ;  /* 0x0000a007ff0075a7 */ /* 0x000ea80008001105 */
[----:B------:R-:W-:Y:S01]  /*2950*/  PRMT R13, R10, 0x654, R13 ;  /* 0x000006540a0d7816 */ /* 0x000fe2000000000d */
[----:B-12---:R-:W-:Y:S06]  /*2960*/  @!P0 BRA `(.L_x_49) ;  /* 0x0000009000288947 */ /* 0x006fec0003800000 */
.L_x_156:
[----:B------:R-:W-:Y:S01]  /*2970*/  ULEA UR4, UR6, UR37, 0x4 ;  /* 0x0000002506047291 */ /* 0x000fe2000f8e20ff */
[----:B------:R-:W-:Y:S01]  /*2980*/  SEL R2, R13, R2, !P2 ;  /* 0x000000020d027207 */ /* 0x000fe20005000000 */
[----:B------:R-:W-:Y:S01]  /*2990*/  UIADD3 UR5, UPT, UPT, UR5, 0x90, URZ ;  /* 0x0000009005057890 */ /* 0x000fe2000fffe0ff */
[----:B-1----:R-:W-:Y:S01]  /*29a0*/  LEA R0, R11, UR37, 0x3 ;  /* 0x000000250b007c11 */ /* 0x002fe2000f8e18ff */
[----:B------:R-:W-:Y:S01]  /*29b0*/  UIADD3 UR4, UPT, UPT, UR4, 0x100, URZ ;  /* 0x0000010004047890 */ /* 0x000fe2000fffe0ff */
[----:B------:R1:W-:Y:S01]  /*29c0*/  @!P2 SYNCS.ARRIVE.TRANS64.RED RZ, [R2+URZ], R5 ;  /* 0x0000000502ffa9a7 */ /* 0x0003e200080004ff */
[----:B------:R-:W-:Y:S01]  /*29d0*/  UIADD3 UR6, UPT, UPT, UR6, 0x1, URZ ;  /* 0x0000000106067890 */ /* 0x000fe2000fffe0ff */
[----:B------:R-:W-:-:S03]  /*29e0*/  VIADD R3, R3, 0x1 ;  /* 0x0000000103037836 */ /* 0x000fc60000000000 */
[----:B------:R-:W-:Y:S02]  /*29f0*/  UISETP.NE.AND UP0, UPT, UR6, 0x2, UPT ;  /* 0x000000020600788c */ /* 0x000fe4000bf05270 */
[----:B------:R-:W-:Y:S01]  /*2a00*/  ISETP.NE.AND P0, PT, R3, 0x2, PT ;  /* 0x000000020300780c */ /* 0x000fe20003f05270 */
[----:B------:R-:W-:Y:S06]  /*2a10*/  UGETNEXTWORKID.BROADCAST [UR4], [UR5] ;  /* 0x00000000040073ca */ /* 0x000fec0008000100 */
[----:B------:R-:W-:Y:S02]  /*2a20*/  USEL UR4, URZ, 0x1, UP0 ;  /* 0x00000001ff047887 */ /* 0x000fe40008000000 */
[----:B------:R-:W-:-:S04]  /*2a30*/  USEL UR6, UR6, URZ, UP0 ;  /* 0x000000ff06067287 */ /* 0x000fc80008000000 */
[----:B------:R-:W-:Y:S02]  /*2a40*/  LOP3.LUT R12, R12, UR4, RZ, 0x3c, !PT ;  /* 0x000000040c0c7c12 */ /* 0x000fe4000f8e3cff */
[----:B-1----:R-:W-:-:S04]  /*2a50*/  SHF.L.U32 R5, R9, 0x1f, RZ ;  /* 0x0000001f09057819 */ /* 0x002fc800000006ff */
[----:B------:R-:W1:Y:S02]  /*2a60*/  SYNCS.PHASECHK.TRANS64.TRYWAIT P1, [R0+URZ+0x90], R5 ;  /* 0x00009005000075a7 */ /* 0x000e6400080211ff */
[----:B-1----:R-:W-:Y:S05]  /*2a70*/  @!P1 BRA `(.L_x_50) ;  /* 0x0000008c00fc9947 */ /* 0x002fea0003800000 */
.L_x_157:
[----:B------:R-:W-:Y:S01]  /*2a80*/  LEA R4, R11, UR37, 0x4 ;  /* 0x000000250b047c11 */ /* 0x000fe2000f8e20ff */
[----:B-1----:R-:W-:Y:S01]  /*2a90*/  VIADD R0, R0, 0xa0 ;  /* 0x000000a000007836 */ /* 0x002fe20000000000 */
[----:B------:R-:W-:Y:S01]  /*2aa0*/  SEL R3, R3, RZ, P0 ;  /* 0x000000ff03037207 */ /* 0x000fe20000000000 */
[----:B------:R-:W-:-:S03]  /*2ab0*/  VIADD R11, R11, 0x1 ;  /* 0x000000010b0b7836 */ /* 0x000fc60000000000 */
[----:B------:R-:W1:Y:S01]  /*2ac0*/  LDS.128 R4, [R4+0x100] ;  /* 0x0001000004047984 */ /* 0x000e620000000c00 */
[----:B------:R-:W-:Y:S02]  /*2ad0*/  PRMT R0, RZ, 0x654, R0 ;  /* 0x00000654ff007816 */ /* 0x000fe40000000000 */
[C---:B------:R-:W-:Y:S01]  /*2ae0*/  ISETP.NE.AND P1, PT, R11.reuse, 0x2, PT ;  /* 0x000000020b00780c */ /* 0x040fe20003f25270 */
[----:B------:R-:W-:Y:S01]  /*2af0*/  @!PT LDS RZ, [RZ] ;  /* 0x00000000fffff984 */ /* 0x000fe20000000800 */
[----:B------:R-:W-:Y:S01]  /*2b00*/  @!PT LDS RZ, [RZ] ;  /* 0x00000000fffff984 */ /* 0x000fe20000000800 */
[----:B------:R-:W-:Y:S01]  /*2b10*/  @!PT LDS RZ, [RZ] ;  /* 0x00000000fffff984 */ /* 0x000fe20000000800 */
[----:B------:R-:W-:Y:S01]  /*2b20*/  @!PT LDS RZ, [RZ] ;  /* 0x00000000fffff984 */ /* 0x000fe20000000800 */
[----:B------:R2:W-:Y:S06]  /*2b30*/  MEMBAR.ALL.CTA ;  /* 0x0000000000007992 */ /* 0x0005ec0000008000 */
[----:B--2---:R-:W2:Y:S01]  /*2b40*/  FENCE.VIEW.ASYNC.S ;  /* 0x00000000000073c6 */ /* 0x004ea20000000000 */
[----:B------:R-:W-:Y:S01]  /*2b50*/  SEL R11, R11, RZ, P1 ;  /* 0x000000ff0b0b7207 */ /* 0x000fe20000800000 */
[----:B--2---:R2:W-:Y:S01]  /*2b60*/  SYNCS.ARRIVE.TRANS64.RED.A1T0 RZ, [R0+URZ], RZ ;  /* 0x000000ff00ff79a7 */ /* 0x0045e200081004ff */
[----:B-1----:R-:W-:-:S02]  /*2b70*/  LOP3.LUT P3, RZ, R6, 0x1, RZ, 0xc0, !PT ;  /* 0x0000000106ff7812 */ /* 0x002fc4000786c0ff */
[----:B------:R-:W-:-:S04]  /*2b80*/  SEL R5, RZ, 0x1, P0 ;  /* 0x00000001ff057807 */ /* 0x000fc80000000000 */
[----:B------:R-:W-:Y:S02]  /*2b90*/  LOP3.LUT R8, R8, R5, RZ, 0x3c, !PT ;  /* 0x0000000508087212 */ /* 0x000fe400078e3cff */
[----:B--2---:R-:W-:-:S04]  /*2ba0*/  SEL R0, RZ, 0x1, P1 ;  /* 0x00000001ff007807 */ /* 0x004fc80000800000 */
[----:B------:R-:W-:Y:S01]  /*2bb0*/  LOP3.LUT R9, R9, R0, RZ, 0x3c, !PT ;  /* 0x0000000009097212 */ /* 0x000fe200078e3cff */
[----:B------:R-:W-:Y:S06]  /*2bc0*/  @P3 BRA `(.L_x_51) ;  /* 0xfffffffc002c3947 */ /* 0x000fec000383ffff */
[----:B------:R-:W-:Y:S01]  /*2bd0*/  ULEA UR5, UR6, UR37, 0x3 ;  /* 0x0000002506057291 */ /* 0x000fe2000f8e18ff */
[----:B------:R-:W-:-:S08]  /*2be0*/  SHF.L.U32 R3, R12, 0x1f, RZ ;  /* 0x0000001f0c037819 */ /* 0x000fd000000006ff */
[----:B------:R-:W1:Y:S02]  /*2bf0*/  SYNCS.PHASECHK.TRANS64 P0, [UR5+0xa0], R3 ;  /* 0x0000a003ff0075a7 */ /* 0x000e640008001005 */
[----:B-1----:R-:W-:Y:S05]  /*2c00*/  @P0 BRA `(.L_x_52) ;  /* 0x0000000000080947 */ /* 0x002fea0003800000 */
[----:B------:R-:W1:Y:S02]  /*2c10*/  SYNCS.PHASECHK.TRANS64.TRYWAIT P0, [UR5+0xa0], R3 ;  /* 0x0000a003ff0075a7 */ /* 0x000e640008001105 */
[----:B-1----:R-:W-:Y:S05]  /*2c20*/  @!P0 BRA `(.L_x_53) ;  /* 0x0000008c00a48947 */ /* 0x002fea0003800000 */
.L_x_52:
[----:B------:R-:W-:-:S04]  /*2c30*/  UIADD3 UR4, UPT, UPT, UR6, 0x1, URZ ;  /* 0x0000000106047890 */ /* 0x000fc8000fffe0ff */
[----:B------:R-:W-:-:S04]  /*2c40*/  UISETP.NE.AND UP0, UPT, UR4, 0x2, UPT ;  /* 0x000000020400788c */ /* 0x000fc8000bf05270 */
[----:B------:R-:W-:Y:S02]  /*2c50*/  USEL UR7, URZ, 0x1, UP0 ;  /* 0x00000001ff077887 */ /* 0x000fe40008000000 */
[----:B------:R-:W-:-:S04]  /*2c60*/  USEL UR4, UR4, URZ, UP0 ;  /* 0x000000ff04047287 */ /* 0x000fc80008000000 */
[----:B------:R-:W-:Y:S01]  /*2c70*/  ULEA UR4, UR4, UR37, 0x3 ;  /* 0x0000002504047291 */ /* 0x000fe2000f8e18ff */
[----:B-1----:R-:W-:-:S04]  /*2c80*/  LOP3.LUT R3, R12, UR7, RZ, 0x3c, !PT ;  /* 0x000000070c037c12 */ /* 0x002fc8000f8e3cff */
[----:B------:R-:W-:-:S04]  /*2c90*/  SHF.L.U32 R0, R3, 0x1f, RZ ;  /* 0x0000001f03007819 */ /* 0x000fc800000006ff */
[----:B------:R-:W1:Y:S02]  /*2ca0*/  SYNCS.PHASECHK.TRANS64 P0, [UR4+0xa0], R0 ;  /* 0x0000a000ff0075a7 */ /* 0x000e640008001004 */
[----:B-1----:R-:W-:Y:S05]  /*2cb0*/  @P0 EXIT ;  /* 0x000000000000094d */ /* 0x002fea0003800000 */
[----:B------:R-:W-:Y:S02]  /*2cc0*/  SHF.L.U32 R3, R3, 0x1f, RZ ;  /* 0x0000001f03037819 */ /* 0x000fe400000006ff */
[----:B------:R-:W-:-:S07]  /*2cd0*/  MOV R0, UR4 ;  /* 0x0000000400007c02 */ /* 0x000fce0008000f00 */
.L_x_54:
[----:B-1----:R1:W2:Y:S02]  /*2ce0*/  SYNCS.PHASECHK.TRANS64.TRYWAIT P0, [R0+URZ+0xa0], R3 ;  /* 0x0000a003000075a7 */ /* 0x0022a400080011ff */
[----:B--2---:R-:W-:Y:S05]  /*2cf0*/  @!P0 NANOSLEEP.SYNCS 0x989680 ;  /* 0x009896800000895d */ /* 0x004fea0003900000 */
[----:B------:R-:W2:Y:S02]  /*2d00*/  @!P0 SYNCS.PHASECHK.TRANS64 P0, [R0+URZ+0xa0], R3 ;  /* 0x0000a003000085a7 */ /* 0x000ea400080010ff */
[----:B--2---:R-:W-:Y:S05]  /*2d10*/  @P0 EXIT ;  /* 0x000000000000094d */ /* 0x004fea0003800000 */
[----:B------:R-:W-:Y:S05]  /*2d20*/  BRA `(.L_x_54) ;  /* 0xfffffffc00ec7947 */ /* 0x000fea000383ffff */
.L_x_47:
[----:B------:R-:W-:Y:S05]  /*2d30*/  BRA.U UP4, `(.L_x_55) ;  /* 0x0000001104907547 */ /* 0x000fea000b800000 */
[----:B------:R-:W-:Y:S01]  /*2d40*/  UMOV UR6, 0x40 ;  /* 0x0000004000067882 */ /* 0x000fe20000000000 */
[----:B------:R-:W-:Y:S01]  /*2d50*/  NOP ;  /* 0x0000000000007918 */ /* 0x000fe20000000000 */
[----:B------:R-:W-:Y:S01]  /*2d60*/  ULEA UR6, UR37, UR6, 0x18 ;  /* 0x0000000625067291 */ /* 0x000fe2000f8ec0ff */
[----:B------:R-:W-:Y:S02]  /*2d70*/  UMOV UR7, 0x400 ;  /* 0x0000040000077882 */ /* 0x000fe40000000000 */
[----:B------:R-:W-:-:S06]  /*2d80*/  ULEA UR37, UR37, UR7, 0x18 ;  /* 0x0000000725257291 */ /* 0x000fcc000f8ec0ff */
[----:B------:R-:W1:Y:S02]  /*2d90*/  LDS.U8 R2, [UR6+0x1c] ;  /* 0x00001c06ff027984 */ /* 0x000e640008000000 */
[----:B-1----:R-:W-:-:S13]  /*2da0*/  ISETP.NE.AND P0, PT, R2, RZ, PT ;  /* 0x000000ff0200720c */ /* 0x002fda0003f05270 */
[----:B------:R-:W-:Y:S05]  /*2db0*/  @P0 BRA `(.L_x_56) ;  /* 0x0000000400080947 */ /* 0x000fea0003800000 */
[----:B------:R-:W-:Y:S02]  /*2dc0*/  UISETP.NE.U32.AND UP0, UPT, UR5, 0x1, UPT ;  /* 0x000000010500788c */ /* 0x000fe4000bf05070 */
[----:B------:R-:W-:-:S07]  /*2dd0*/  UIADD3 UR8, UPT, UPT, UR6, 0x8, URZ ;  /* 0x0000000806087890 */ /* 0x000fce000fffe0ff */
[----:B------:R-:W-:Y:S05]  /*2de0*/  BRA.U !UP0, `(.L_x_57) ;  /* 0x00000001089c7547 */ /* 0x000fea000b800000 */
[----:B------:R-:W-:Y:S01]  /*2df0*/  ELECT P0, URZ, PT ;  /* 0x0000000000ff782f */ /* 0x000fe20003800000 */
[----:B------:R-:W-:-:S12]  /*2e00*/  BSSY B0, `(.L_x_57) ;  /* 0x0000025000007945 */ /* 0x000fd80003800000 */
[----:B------:R-:W-:Y:S05]  /*2e10*/  @!P0 BRA `(.L_x_58) ;  /* 0x00000000008c8947 */ /* 0x000fea0003800000 */
[----:B------:R-:W-:-:S05]  /*2e20*/  UMOV UR7, 0x10 ;  /* 0x0000001000077882 */ /* 0x000fca0000000000 */
[----:B------:R-:W-:Y:S04]  /*2e30*/  DEPBAR.LE SB1, 0x36 ;  /* 0x00009d800000791a */ /* 0x000fe80000000000 */
[----:B------:R-:W1:Y:S02]  /*2e40*/  UTCATOMSWS.2CTA.FIND_AND_SET.ALIGN UP1, UR7, UR7 ;  /* 0x00000007000775e3 */ /* 0x000e640008220800 */
[----:B-1----:R-:W-:Y:S01]  /*2e50*/  MOV R11, UR7 ;  /* 0x00000007000b7c02 */ /* 0x002fe20008000f00 */
[----:B------:R-:W-:Y:S06]  /*2e60*/  BRA.U UP1, `(.L_x_59) ;  /* 0x0000000101187547 */ /* 0x000fec000b800000 */
.L_x_60:
[----:B------:R-:W-:Y:S05]  /*2e70*/  NANOSLEEP 0x64 ;  /* 0x000000640000795d */ /* 0x000fea0003800000 */
[----:B------:R-:W-:-:S05]  /*2e80*/  UMOV UR7, 0x10 ;  /* 0x0000001000077882 */ /* 0x000fca0000000000 */
[----:B------:R-:W-:Y:S04]  /*2e90*/  DEPBAR.LE SB1, 0x36 ;  /* 0x00009d800000791a */ /* 0x000fe80000000000 */
[----:B------:R-:W1:Y:S02]  /*2ea0*/  UTCATOMSWS.2CTA.FIND_AND_SET.ALIGN UP1, UR7, UR7 ;  /* 0x00000007000775e3 */ /* 0x000e640008220800 */
[----:B-1----:R-:W-:Y:S01]  /*2eb0*/  MOV R11, UR7 ;  /* 0x00000007000b7c02 */ /* 0x002fe20008000f00 */
[----:B------:R-:W-:Y:S05]  /*2ec0*/  BRA.U !UP1, `(.L_x_60) ;  /* 0xfffffffd09e87547 */ /* 0x000fea000b83ffff */
.L_x_59:
[----:B------:R-:W1:Y:S01]  /*2ed0*/  LDS R5, [UR6+0x10] ;  /* 0x00001006ff057984 */ /* 0x000e620008000800 */
[----:B------:R-:W-:Y:S01]  /*2ee0*/  IMAD.U32 R3, RZ, RZ, UR37 ;  /* 0x00000025ff037e24 */ /* 0x000fe2000f8e00ff */
[----:B------:R-:W-:-:S03]  /*2ef0*/  MOV R2, UR4 ;  /* 0x0000000400027c02 */ /* 0x000fc60008000f00 */
[----:B------:R-:W-:Y:S01]  /*2f00*/  VIADD R3, R3, 0x120 ;  /* 0x0000012003037836 */ /* 0x000fe20000000000 */
[----:B-1----:R-:W-:-:S04]  /*2f10*/  SHF.L.U32 R5, R5, 0x1f, RZ ;  /* 0x0000001f05057819 */ /* 0x002fc800000006ff */
[----:B------:R-:W1:Y:S02]  /*2f20*/  SYNCS.PHASECHK.TRANS64.TRYWAIT P0, [UR6+0x8], R5 ;  /* 0x00000805ff0075a7 */ /* 0x000e640008001106 */
[----:B-1----:R-:W-:Y:S05]  /*2f30*/  @P0 BRA `(.L_x_61) ;  /* 0x0000000000080947 */ /* 0x002fea0003800000 */
[----:B------:R-:W1:Y:S02]  /*2f40*/  SYNCS.PHASECHK.TRANS64.TRYWAIT P0, [UR6+0x8], R5 ;  /* 0x00000805ff0075a7 */ /* 0x000e640008001106 */
[----:B-1----:R-:W-:Y:S05]  /*2f50*/  @!P0 BRA `(.L_x_62) ;  /* 0x0000008800f08947 */ /* 0x002fea0003800000 */
.L_x_61:
[----:B-1----:R-:W-:Y:S01]  /*2f60*/  HFMA2 R4, -RZ, RZ, 0, 5.9604644775390625e-08 ;  /* 0x00000001ff047431 */ /* 0x002fe200000001ff */
[----:B------:R-:W-:Y:S01]  /*2f70*/  UPRMT UR7, UR4, 0x654, UR8 ;  /* 0x0000065404077896 */ /* 0x000fe20008000008 */
[----:B------:R-:W-:Y:S01]  /*2f80*/  IMAD.MOV.U32 R6, RZ, RZ, 0xffff ;  /* 0x0000ffffff067424 */ /* 0x000fe200078e00ff */
[----:B------:R-:W-:Y:S01]  /*2f90*/  PRMT R2, R2, 0x654, R3 ;  /* 0x0000065402027816 */ /* 0x000fe20000000003 */
[----:B------:R-:W-:Y:S02]  /*2fa0*/  IMAD.MOV.U32 R5, RZ, RZ, 0x4 ;  /* 0x00000004ff057424 */ /* 0x000fe400078e00ff */
[----:B------:R-:W-:Y:S01]  /*2fb0*/  IMAD.SHL.U32 R9, R11, 0x20, RZ ;  /* 0x000000200b097824 */ /* 0x000fe200078e00ff */
[----:B------:R-:W-:Y:S02]  /*2fc0*/  MOV R3, UR7 ;  /* 0x0000000700037c02 */ /* 0x000fe40008000f00 */
[-C--:B------:R-:W-:Y:S01]  /*2fd0*/  SHF.L.U32 R7, R6, R11.reuse, RZ ;  /* 0x0000000b06077219 */ /* 0x080fe200000006ff */
[----:B------:R1:W-:Y:S01]  /*2fe0*/  SYNCS.ARRIVE.TRANS64.RED RZ, [UR7], R5 ;  /* 0x00000005ffff79a7 */ /* 0x0003e20008000407 */
[----:B------:R-:W-:Y:S01]  /*2ff0*/  SHF.L.U32 R6, R4, R11, RZ ;  /* 0x0000000b04067219 */ /* 0x000fe200000006ff */
[----:B------:R1:W-:Y:S04]  /*3000*/  STS [UR37+0x120], R9 ;  /* 0x00012009ff007988 */ /* 0x0003e80008000825 */
[----:B------:R1:W-:Y:S04]  /*3010*/  STAS [R2.64], R11 ;  /* 0x0000000b02007dbd */ /* 0x0003e8000c0008ff */
[----:B------:R1:W-:Y:S04]  /*3020*/  ATOMS.OR RZ, [UR6+0x14], R7 ;  /* 0x00001407ffff798c */ /* 0x0003e8000b000006 */
[----:B------:R1:W-:Y:S04]  /*3030*/  ATOMS.OR RZ, [UR6+0x18], R6 ;  /* 0x00001806ffff798c */ /* 0x0003e8000b000006 */
[----:B------:R1:W-:Y:S02]  /*3040*/  ATOMS.XOR RZ, [UR6+0x10], R4 ;  /* 0x00001004ffff798c */ /* 0x0003e4000b800006 */
.L_x_58:
[----:B------:R-:W-:Y:S05]  /*3050*/  BSYNC B0 ;  /* 0x0000000000007941 */ /* 0x000fea0003800000 */
.L_x_57:
[----:B------:R-:W-:Y:S05]  /*3060*/  BRA.U UP0, `(.L_x_63) ;  /* 0x00000001006c7547 */ /* 0x000fea000b800000 */
[----:B------:R-:W-:-:S03]  /*3070*/  UMOV UR7, 0xffffffff ;  /* 0xffffffff00077882 */ /* 0x000fc60000000000 */
[----:B------:R-:W-:Y:S05]  /*3080*/  BRA.DIV UR7, `(.L_x_64) ;  /* 0x0000008a07bc7947 */ /* 0x000fea000b800000 */
[----:B------:R-:W-:-:S13]  /*3090*/  ELECT P6, URZ, PT ;  /* 0x0000000000ff782f */ /* 0x000fda00038c0000 */
.L_x_161:
[----:B------:R-:W-:Y:S05]  /*30a0*/  @!P6 BRA `(.L_x_63) ;  /* 0x00000000005ce947 */ /* 0x000fea0003800000 */
[----:B-1----:R-:W1:Y:S02]  /*30b0*/  LDS R3, [UR6+0x10] ;  /* 0x00001006ff037984 */ /* 0x002e640008000800 */
[----:B-1----:R-:W-:-:S04]  /*30c0*/  SHF.L.U32 R3, R3, 0x1f, RZ ;  /* 0x0000001f03037819 */ /* 0x002fc800000006ff */
[----:B------:R-:W1:Y:S02]  /*30d0*/  SYNCS.PHASECHK.TRANS64.TRYWAIT P0, [UR6+0x8], R3 ;  /* 0x00000803ff0075a7 */ /* 0x000e640008001106 */
[----:B-1----:R-:W-:Y:S05]  /*30e0*/  @P0 BRA `(.L_x_65) ;  /* 0x0000000000080947 */ /* 0x002fea0003800000 */
[----:B------:R-:W1:Y:S02]  /*30f0*/  SYNCS.PHASECHK.TRANS64.TRYWAIT P0, [UR6+0x8], R3 ;  /* 0x00000803ff0075a7 */ /* 0x000e640008001106 */
[----:B-1----:R-:W-:Y:S05]  /*3100*/  @!P0 BRA `(.L_x_66) ;  /* 0x0000008800bc8947 */ /* 0x002fea0003800000 */
.L_x_65:
[----:B------:R-:W2:Y:S01]  /*3110*/  LDS R5, [UR37+0x120] ;  /* 0x00012025ff057984 */ /* 0x000ea20008000800 */
[----:B-1----:R-:W-:Y:S02]  /*3120*/  HFMA2 R2, -RZ, RZ, 0, 5.9604644775390625e-08 ;  /* 0x00000001ff027431 */ /* 0x002fe400000001ff */
[----:B------:R-:W-:Y:S01]  /*3130*/  IMAD.MOV.U32 R3, RZ, RZ, 0xffff ;  /* 0x0000ffffff037424 */ /* 0x000fe200078e00ff */
[----:B------:R-:W-:Y:S01]  /*3140*/  UPRMT UR7, UR4, 0x654, UR8 ;  /* 0x0000065404077896 */ /* 0x000fe20008000008 */
[----:B--2---:R-:W-:-:S03]  /*3150*/  IMAD.SHL.U32 R4, R5, 0x20, RZ ;  /* 0x0000002005047824 */ /* 0x004fc600078e00ff */
[-C--:B------:R-:W-:Y:S02]  /*3160*/  SHF.L.U32 R3, R3, R5.reuse, RZ ;  /* 0x0000000503037219 */ /* 0x080fe400000006ff */
[----:B------:R-:W-:Y:S01]  /*3170*/  SHF.L.U32 R5, R2, R5, RZ ;  /* 0x0000000502057219 */ /* 0x000fe200000006ff */
[----:B------:R2:W-:Y:S04]  /*3180*/  STS [UR37+0x120], R4 ;  /* 0x00012004ff007988 */ /* 0x0005e80008000825 */
[----:B------:R2:W-:Y:S04]  /*3190*/  ATOMS.OR RZ, [UR6+0x14], R3 ;  /* 0x00001403ffff798c */ /* 0x0005e8000b000006 */
[----:B------:R2:W-:Y:S01]  /*31a0*/  ATOMS.OR RZ, [UR6+0x18], R5 ;  /* 0x00001805ffff798c */ /* 0x0005e2000b000006 */
[----:B------:R-:W-:Y:S03]  /*31b0*/  SYNCS.ARRIVE.TRANS64.RED.A1T0 RZ, [UR7], RZ ;  /* 0x000000ffffff79a7 */ /* 0x000fe60008100407 */
[----:B------:R2:W-:Y:S01]  /*31c0*/  ATOMS.XOR RZ, [UR6+0x10], R2 ;  /* 0x00001002ffff798c */ /* 0x0005e2000b800006 */
[----:B------:R-:W-:Y:S05]  /*31d0*/  BRA `(.L_x_63) ;  /* 0x0000000000107947 */ /* 0x000fea0003800000 */
.L_x_56:
[----:B------:R-:W-:-:S05]  /*31e0*/  MOV R2, 0xffffffff ;  /* 0xffffffff00027802 */ /* 0x000fca0000000f00 */
[----:B------:R1:W-:Y:S02]  /*31f0*/  STS [UR37+0x120], R2 ;  /* 0x00012002ff007988 */ /* 0x0003e40008000825 */
[----:B-1----:R-:W-:Y:S02]  /*3200*/  MOV R2, 0x3220 ;  /* 0x0000322000027802 */ /* 0x002fe40000000f00 */
[----:B-----5:R-:W-:Y:S05]  /*3210*/  CALL.REL.NOINC `($__internal_1_$__cuda_sm10x_tcgen05_guardrail_trap_phase_invalid_during_alloc) ;  /* 0x00000090005c7944 */ /* 0x020fea0003c00000 */
.L_x_63:
[----:B------:R-:W-:Y:S05]  /*3220*/  WARPSYNC.ALL ;  /* 0x0000000000007948 */ /* 0x000fea0003800000 */
[----:B------:R-:W3:Y:S01]  /*3230*/  S2UR UR7, SR_CgaCtaId ;  /* 0x00000000000779c3 */ /* 0x000ee20000008800 */
[----:B------:R-:W-:Y:S01]  /*3240*/  UMOV UR6, 0x400 ;  /* 0x0000040000067882 */ /* 0x000fe20000000000 */
[----:B------:R-:W-:-:S06]  /*3250*/  NOP ;  /* 0x0000000000007918 */ /* 0x000fcc0000000000 */
[----:B------:R-:W-:Y:S06]  /*3260*/  BAR.ARV 0x6, 0xa0 ;  /* 0x0182800000007b1d */ /* 0x000fec0000002000 */
[----:B------:R-:W4:Y:S01]  /*3270*/  LDCU UR8, c[0x0][0x38c] ;  /* 0x00007180ff0877ac */ /* 0x000f220008000800 */
[----:B------:R-:W-:Y:S01]  /*3280*/  LOP3.LUT R0, R0, 0xffff, RZ, 0xc0, !PT ;  /* 0x0000ffff00007812 */ /* 0x000fe200078ec0ff */
[----:B-1----:R-:W-:Y:S01]  /*3290*/  IMAD.MOV.U32 R9, RZ, RZ, 0x1 ;  /* 0x00000001ff097424 */ /* 0x002fe200078e00ff */
[----:B------:R-:W-:Y:S01]  /*32a0*/  LOP3.LUT R8, R8, 0xffff, RZ, 0xc0, !PT ;  /* 0x0000ffff08087812 */ /* 0x000fe200078ec0ff */
[----:B------:R-:W-:Y:S01]  /*32b0*/  UMOV UR19, URZ ;  /* 0x000000ff00137c82 */ /* 0x000fe20008000000 */
[----:B------:R-:W-:Y:S01]  /*32c0*/  R2UR UR11, R0 ;  /* 0x00000000000b72ca */ /* 0x000fe200000e0000 */
[----:B------:R-:W-:Y:S01]  /*32d0*/  UMOV UR18, URZ ;  /* 0x000000ff00127c82 */ /* 0x000fe20008000000 */
[----:B------:R-:W-:Y:S01]  /*32e0*/  R2UR UR12, R8 ;  /* 0x00000000080c72ca */ /* 0x000fe200000e0000 */
[----:B------:R-:W-:Y:S01]  /*32f0*/  IMAD.MOV.U32 R8, RZ, RZ, RZ ;  /* 0x000000ffff087224 */ /* 0x000fe200078e00ff */
[----:B------:R-:W-:Y:S01]  /*3300*/  UMOV UR17, URZ ;  /* 0x000000ff00117c82 */ /* 0x000fe20008000000 */
[----:B---3--:R-:W-:-:S02]  /*3310*/  ULEA UR7, UR7, UR6, 0x18 ;  /* 0x0000000607077291 */ /* 0x008fc4000f8ec0ff */
[----:B------:R-:W-:Y:S02]  /*3320*/  UISETP.NE.AND UP2, UPT, UR5, URZ, UPT ;  /* 0x000000ff0500728c */ /* 0x000fe4000bf45270 */
[----:B------:R-:W-:Y:S02]  /*3330*/  UIADD3 UR13, UPT, UPT, UR7, 0xc400, URZ ;  /* 0x0000c400070d7890 */ /* 0x000fe4000fffe0ff */
[----:B------:R-:W-:Y:S02]  /*3340*/  UIADD3 UR14, UPT, UPT, UR7, 0x1c400, URZ ;  /* 0x0001c400070e7890 */ /* 0x000fe4000fffe0ff */
[----:B----4-:R-:W-:Y:S01]  /*3350*/  UIADD3 UR8, UPT, UPT, UR8, 0x7f, URZ ;  /* 0x0000007f08087890 */ /* 0x010fe2000fffe0ff */
[----:B--2---:R-:W1:Y:S01]  /*3360*/  LDS R2, [UR7+0x120] ;  /* 0x00012007ff027984 */ /* 0x004e620008000800 */
[----:B------:R-:W-:Y:S02]  /*3370*/  USHF.R.U32.HI UR13, URZ, 0x4, UR13 ;  /* 0x00000004ff0d7899 */ /* 0x000fe4000801160d */
[----:B------:R-:W-:-:S02]  /*3380*/  USHF.R.S32.HI UR6, URZ, 0x1f, UR8 ;  /* 0x0000001fff067899 */ /* 0x000fc40008011408 */
[----:B------:R-:W-:Y:S02]  /*3390*/  USHF.R.U32.HI UR14, URZ, 0x4, UR14 ;  /* 0x00000004ff0e7899 */ /* 0x000fe4000801160e */
[----:B------:R-:W-:Y:S02]  /*33a0*/  ULEA.HI UR6, UR6, UR8, URZ, 0x7 ;  /* 0x0000000806067291 */ /* 0x000fe4000f8f38ff */
[----:B------:R-:W-:Y:S02]  /*33b0*/  ULOP3.LUT UR13, UR13, 0x3fff, URZ, 0xc0, !UPT ;  /* 0x00003fff0d0d7892 */ /* 0x000fe4000f8ec0ff */
[----:B------:R-:W-:Y:S02]  /*33c0*/  USHF.R.S32.HI UR6, URZ, 0x7, UR6 ;  /* 0x00000007ff067899 */ /* 0x000fe40008011406 */
[----:B------:R-:W-:Y:S02]  /*33d0*/  ULOP3.LUT UR14, UR14, 0x3fff, URZ, 0xc0, !UPT ;  /* 0x00003fff0e0e7892 */ /* 0x000fe4000f8ec0ff */
[----:B------:R-:W-:Y:S01]  /*33e0*/  UISETP.LT.AND UP0, UPT, UR6, 0x1, UPT ;  /* 0x000000010600788c */ /* 0x000fe2000bf01270 */
[----:B------:R-:W-:Y:S01]  /*33f0*/  UMOV UR28, 0x0 ;  /* 0x00000000001c7882 */ /* 0x000fe20000000000 */
[----:B------:R-:W-:Y:S01]  /*3400*/  UMOV UR29, 0x10400010 ;  /* 0x10400010001d7882 */ /* 0x000fe20000000000 */
[----:B------:R-:W-:-:S02]  /*3410*/  ULOP3.LUT UR13, UR13, 0x10000, URZ, 0xfc, !UPT ;  /* 0x000100000d0d7892 */ /* 0x000fc4000f8efcff */
[----:B------:R-:W-:Y:S02]  /*3420*/  ULOP3.LUT UR14, UR14, 0x10000, URZ, 0xfc, !UPT ;  /* 0x000100000e0e7892 */ /* 0x000fe4000f8efcff */
[----:B------:R-:W-:Y:S01]  /*3430*/  USEL UR20, UR6, 0x1, !UP0 ;  /* 0x0000000106147887 */ /* 0x000fe2000c000000 */
[----:B------:R-:W-:Y:S01]  /*3440*/  UMOV UR26, 0x0 ;  /* 0x00000000001a7882 */ /* 0x000fe20000000000 */
[----:B------:R-:W-:Y:S01]  /*3450*/  UMOV UR27, 0x10400010 ;  /* 0x10400010001b7882 */ /* 0x000fe20000000000 */
[----:B------:R-:W-:Y:S01]  /*3460*/  UMOV UR24, 0x0 ;  /* 0x0000000000187882 */ /* 0x000fe20000000000 */
[----:B------:R-:W-:Y:S01]  /*3470*/  UMOV UR25, 0x10400010 ;  /* 0x1040001000197882 */ /* 0x000fe20000000000 */
[----:B------:R-:W-:Y:S01]  /*3480*/  UMOV UR22, 0x0 ;  /* 0x0000000000167882 */ /* 0x000fe20000000000 */
[----:B------:R-:W-:Y:S01]  /*3490*/  UMOV UR23, 0x10400010 ;  /* 0x1040001000177882 */ /* 0x000fe20000000000 */
[----:B-1----:R-:W-:Y:S02]  /*34a0*/  R2UR UR21, R2 ;  /* 0x00000000021572ca */ /* 0x002fe400000e0000 */
[----:B------:R-:W-:-:S13]  /*34b0*/  CS2R R2, SRZ ;  /* 0x0000000000027805 */ /* 0x000fda000001ff00 */
.L_x_74:
[C---:B------:R-:W-:Y:S02]  /*34c0*/  LEA R0, R8.reuse, UR7, 0x3 ;  /* 0x0000000708007c11 */ /* 0x040fe4000f8e18ff */
[----:B------:R-:W-:Y:S02]  /*34d0*/  SHF.L.U32 R5, R3, 0x1f, RZ ;  /* 0x0000001f03057819 */ /* 0x000fe400000006ff */
[----:B------:R-:W-:Y:S02]  /*34e0*/  LEA R4, R8, UR7, 0x4 ;  /* 0x0000000708047c11 */ /* 0x000fe4000f8e20ff */
[----:B------:R-:W1:Y:S02]  /*34f0*/  SYNCS.PHASECHK.TRANS64.TRYWAIT P0, [R0+URZ+0x90], R5 ;  /* 0x00009005000075a7 */ /* 0x000e6400080011ff */
[----:B-1-34-:R-:W-:Y:S05]  /*3500*/  @!P0 BRA `(.L_x_67) ;  /* 0x0000008400d48947 */ /* 0x01afea0003800000 */
.L_x_162:
[----:B-1----:R-:W1:Y:S01]  /*3510*/  LDS.128 R4, [R4+0x100] ;  /* 0x0001000004047984 */ /* 0x002e620000000c00 */
[----:B------:R-:W-:Y:S02]  /*3520*/  VIADD R0, R0, 0xa0 ;  /* 0x000000a000007836 */ /* 0x000fe40000000000 */
[----:B------:R-:W-:Y:S01]  /*3530*/  VIADD R8, R8, 0x1 ;  /* 0x0000000108087836 */ /* 0x000fe20000000000 */
[----:B------:R-:W-:Y:S01]  /*3540*/  @!PT LDS RZ, [RZ] ;  /* 0x00000000fffff984 */ /* 0x000fe20000000800 */
[----:B------:R-:W-:Y:S01]  /*3550*/  @!PT LDS RZ, [RZ] ;  /* 0x00000000fffff984 */ /* 0x000fe20000000800 */
[----:B------:R-:W-:Y:S01]  /*3560*/  @!PT LDS RZ, [RZ] ;  /* 0x00000000fffff984 */ /* 0x000fe20000000800 */
[----:B------:R-:W-:Y:S01]  /*3570*/  @!PT LDS RZ, [RZ] ;  /* 0x00000000fffff984 */ /* 0x000fe20000000800 */
[----:B------:R2:W-:Y:S06]  /*3580*/  MEMBAR.ALL.CTA ;  /* 0x0000000000007992 */ /* 0x0005ec0000008000 */
[----:B--2---:R-:W2:Y:S01]  /*3590*/  FENCE.VIEW.ASYNC.S ;  /* 0x00000000000073c6 */ /* 0x004ea20000000000 */
[----:B------:R-:W-:-:S04]  /*35a0*/  PRMT R0, RZ, 0x654, R0 ;  /* 0x00000654ff007816 */ /* 0x000fc80000000000 */
[----:B--2---:R2:W-:Y:S01]  /*35b0*/  SYNCS.ARRIVE.TRANS64.RED.A1T0 RZ, [R0+URZ], RZ ;  /* 0x000000ff00ff79a7 */ /* 0x0045e200081004ff */
[----:B-1----:R-:W-:Y:S01]  /*35c0*/  LOP3.LUT P1, RZ, R6, 0x1, RZ, 0xc0, !PT ;  /* 0x0000000106ff7812 */ /* 0x002fe2000782c0ff */
[----:B--2---:R-:W-:-:S12]  /*35d0*/  BRA.U UP2, `(.L_x_68) ;  /* 0x0000000502087547 */ /* 0x004fd8000b800000 */
[----:B------:R-:W1:Y:S01]  /*35e0*/  LDCU UR8, c[0x0][0x38c] ;  /* 0x00007180ff0877ac */ /* 0x000e620008000800 */
[----:B------:R-:W-:Y:S02]  /*35f0*/  PLOP3.LUT P2, PT, PT, PT, PT, 0x80, 0x8 ;  /* 0x000000000008781c */ /* 0x000fe40003f4f070 */
[----:B------:R-:W-:Y:S01]  /*3600*/  SHF.L.U32 R5, R9, 0x1f, RZ ;  /* 0x0000001f09057819 */ /* 0x000fe200000006ff */
[----:B------:R-:W-:Y:S02]  /*3610*/  ULEA UR9, UR19, UR7, 0x3 ;  /* 0x0000000713097291 */ /* 0x000fe4000f8e18ff */
[----:B------:R-:W-:Y:S02]  /*3620*/  ULEA UR10, UR19, UR21, 0x8 ;  /* 0x00000015130a7291 */ /* 0x000fe4000f8e40ff */
[----:B-1----:R-:W-:-:S06]  /*3630*/  UISETP.GE.AND UP0, UPT, UR8, 0x1, UPT ;  /* 0x000000010800788c */ /* 0x002fcc000bf06270 */
[----:B------:R-:W-:-:S05]  /*3640*/  PLOP3.LUT P0, PT, PT, PT, UP0, 0x80, 0x8 ;  /* 0x000000000008781c */ /* 0x000fca0003f0f008 */
[----:B------:R-:W-:-:S08]  /*3650*/  @UP0 ULEA UR8, UR18, UR7, 0x3 ;  /* 0x0000000712080291 */ /* 0x000fd0000f8e18ff */
[----:B------:R-:W-:-:S04]  /*3660*/  @P0 SHF.L.U32 R0, R2, 0x1f, RZ ;  /* 0x0000001f02000819 */ /* 0x000fc800000006ff */
[----:B------:R1:W2:Y:S01]  /*3670*/  @P0 SYNCS.PHASECHK.TRANS64.TRYWAIT P2, [UR8], R0 ;  /* 0x00000000ff0005a7 */ /* 0x0002a20008041108 */
[----:B------:R-:W3:Y:S02]  /*3680*/  SYNCS.PHASECHK.TRANS64.TRYWAIT P0, [UR9+0xc0], R5 ;  /* 0x0000c005ff0075a7 */ /* 0x000ee40008001109 */
[----:B-123--:R-:W-:Y:S05]  /*3690*/  @!P0 BRA `(.L_x_69) ;  /* 0x0000008400848947 */ /* 0x00efea0003800000 */
.L_x_164:
[----:B------:R-:W-:Y:S01]  /*36a0*/  UMOV UR16, UR17 ;  /* 0x0000001100107c82 */ /* 0x000fe20008000000 */
[----:B------:R-:W-:Y:S05]  /*36b0*/  BRA.U !UP0, `(.L_x_70) ;  /* 0x0000000108c07547 */ /* 0x000fea000b800000 */
[----:B------:R-:W-:Y:S02]  /*36c0*/  UIADD3 UR16, UPT, UPT, UR20, UR17, URZ ;  /* 0x0000001114107290 */ /* 0x000fe4000fffe0ff */
[----:B------:R-:W-:Y:S01]  /*36d0*/  UPLOP3.LUT UP3, UPT, UPT, UPT, UPT, 0x40, 0x4 ;  /* 0x000000000004789c */ /* 0x000fe20003f6e870 */
[----:B------:R-:W-:Y:S01]  /*36e0*/  UMOV UR15, UR6 ;  /* 0x00000006000f7c82 */ /* 0x000fe20008000000 */
[----:B------:R-:W-:-:S09]  /*36f0*/  UMOV UR46, UR18 ;  /* 0x00000012002e7c82 */ /* 0x000fd20008000000 */
.L_x_73:
[----:B--2---:R-:W-:Y:S01]  /*3700*/  ULEA UR8, UR46, UR7, 0x3 ;  /* 0x000000072e087291 */ /* 0x004fe2000f8e18ff */
[----:B---3--:R-:W-:Y:S11]  /*3710*/  @P2 BRA `(.L_x_71) ;  /* 0x00000000000c2947 */ /* 0x008ff60003800000 */
[----:B-1----:R-:W-:Y:S04]  /*3720*/  SHF.L.U32 R5, R2, 0x1f, RZ ;  /* 0x0000001f02057819 */ /* 0x002fe800000006ff */
[----:B------:R-:W1:Y:S02]  /*3730*/  SYNCS.PHASECHK.TRANS64.TRYWAIT P0, [UR8], R5 ;  /* 0x00000005ff0075a7 */ /* 0x000e640008001108 */
[----:B-1----:R-:W-:Y:S05]  /*3740*/  @!P0 BRA `(.L_x_72) ;  /* 0x0000008400708947 */ /* 0x002fea0003800000 */
.L_x_71:
[----:B------:R-:W-:Y:S01]  /*3750*/  UISETP.NE.AND UP0, UPT, UR15, 0x1, UPT ;  /* 0x000000010f00788c */ /* 0x000fe2000bf05270 */
[----:B------:R-:W-:Y:S01]  /*3760*/  PLOP3.LUT P2, PT, PT, PT, PT, 0x80, 0x8 ;  /* 0x000000000008781c */ /* 0x000fe20003f4f070 */
[----:B------:R-:W-:Y:S02]  /*3770*/  UIADD3 UR18, UPT, UPT, UR46, 0x1, URZ ;  /* 0x000000012e127890 */ /* 0x000fe4000fffe0ff */
[----:B------:R-:W-:Y:S02]  /*3780*/  ULEA UR32, UR46, UR14, 0xa ;  /* 0x0000000e2e207291 */ /* 0x000fe4000f8e50ff */
[----:B------:R-:W-:Y:S01]  /*3790*/  UISETP.NE.AND UP1, UPT, UR18, 0x4, UPT ;  /* 0x000000041200788c */ /* 0x000fe2000bf25270 */
[----:B------:R-:W-:Y:S01]  /*37a0*/  PLOP3.LUT P0, PT, PT, PT, UP0, 0x80, 0x8 ;  /* 0x000000000008781c */ /* 0x000fe20003f0f008 */
[----:B------:R-:W-:Y:S02]  /*37b0*/  UIADD3 UR44, UPT, UPT, UR32, 0x2, URZ ;  /* 0x00000002202c7890 */ /* 0x000fe4000fffe0ff */
[----:B------:R-:W-:Y:S02]  /*37c0*/  USEL UR31, URZ, 0x1, UP1 ;  /* 0x00000001ff1f7887 */ /* 0x000fe40008800000 */
[----:B------:R-:W-:Y:S02]  /*37d0*/  USEL UR18, UR18, URZ, UP1 ;  /* 0x000000ff12127287 */ /* 0x000fe40008800000 */
[----:B------:R-:W-:Y:S02]  /*37e0*/  UIADD3 UR40, UPT, UPT, UR32, 0x4, URZ ;  /* 0x0000000420287890 */ /* 0x000fe4000fffe0ff */
[----:B------:R-:W-:Y:S01]  /*37f0*/  @UP0 ULEA UR30, UR18, UR7, 0x3 ;  /* 0x00000007121e0291 */ /* 0x000fe2000f8e18ff */
[----:B------:R-:W-:Y:S01]  /*3800*/  LOP3.LUT R2, R2, UR31, RZ, 0x3c, !PT ;  /* 0x0000001f02027c12 */ /* 0x000fe2000f8e3cff */
[----:B------:R-:W-:Y:S02]  /*3810*/  UIADD3 UR36, UPT, UPT, UR32, 0x6, URZ ;  /* 0x0000000620247890 */ /* 0x000fe4000fffe0ff */
[----:B------:R-:W-:Y:S01]  /*3820*/  UIADD3 UR8, UPT, UPT, UR8, 0x20, URZ ;  /* 0x0000002008087890 */ /* 0x000fe2000fffe0ff */
[----:B-1----:R-:W-:Y:S01]  /*3830*/  @P0 SHF.L.U32 R0, R2, 0x1f, RZ ;  /* 0x0000001f02000819 */ /* 0x002fe200000006ff */
[----:B------:R-:W-:Y:S02]  /*3840*/  UIADD3 UR17, UPT, UPT, UR17, 0x1, URZ ;  /* 0x0000000111117890 */ /* 0x000fe4000fffe0ff */
[----:B------:R-:W-:Y:S01]  /*3850*/  UIADD3 UR15, UPT, UPT, UR15, -0x1, URZ ;  /* 0xffffffff0f0f7890 */ /* 0x000fe2000fffe0ff */
[----:B------:R2:W3:Y:S01]  /*3860*/  @P0 SYNCS.PHASECHK.TRANS64.TRYWAIT P2, [UR30], R0 ;  /* 0x00000000ff0005a7 */ /* 0x0004e2000804111e */
[----:B------:R-:W-:Y:S02]  /*3870*/  ULEA UR30, UR46, UR13, 0xa ;  /* 0x0000000d2e1e7291 */ /* 0x000fe4000f8e50ff */
[----:B------:R-:W-:Y:S02]  /*3880*/  UISETP.NE.AND UP0, UPT, UR17, UR16, UPT ;  /* 0x000000101100728c */ /* 0x000fe4000bf05270 */
[----:B------:R-:W-:Y:S02]  /*3890*/  UIADD3 UR42, UPT, UPT, UR30, 0x2, URZ ;  /* 0x000000021e2a7890 */ /* 0x000fe4000fffe0ff */
[----:B------:R-:W-:Y:S02]  /*38a0*/  UIADD3 UR38, UPT, UPT, UR30, 0x4, URZ ;  /* 0x000000041e267890 */ /* 0x000fe4000fffe0ff */
[----:B------:R-:W-:Y:S01]  /*38b0*/  UIADD3 UR34, UPT, UPT, UR30, 0x6, URZ ;  /* 0x000000061e227890 */ /* 0x000fe2000fffe0ff */
[----:B------:R-:W-:Y:S01]  /*38c0*/  UMOV UR33, 0x40004040 ;  /* 0x4000404000217882 */ /* 0x000fe20000000000 */
[----:B------:R-:W-:Y:S01]  /*38d0*/  UMOV UR31, 0x40004040 ;  /* 0x40004040001f7882 */ /* 0x000fe20000000000 */
[----:B------:R-:W-:Y:S01]  /*38e0*/  UMOV UR45, 0x40004040 ;  /* 0x40004040002d7882 */ /* 0x000fe20000000000 */
[----:B------:R2:W-:Y:S01]  /*38f0*/  UTCQMMA.2CTA gdesc[UR30], gdesc[UR32], tmem[UR10], tmem[UR28], idesc[UR29], UP3 ;  /* 0x00ff1c201e0075ea */ /* 0x0005e20009a0030a */
[----:B------:R-:W-:Y:S01]  /*3900*/  UPLOP3.LUT UP3, UPT, UPT, UPT, UPT, 0x80, 0x8 ;  /* 0x000000000008789c */ /* 0x000fe20003f6f070 */
[----:B------:R-:W-:Y:S01]  /*3910*/  UMOV UR43, 0x40004040 ;  /* 0x40004040002b7882 */ /* 0x000fe20000000000 */
[----:B------:R-:W-:Y:S01]  /*3920*/  UMOV UR41, 0x40004040 ;  /* 0x4000404000297882 */ /* 0x000fe20000000000 */
[----:B------:R2:W-:Y:S01]  /*3930*/  UTCQMMA.2CTA gdesc[UR42], gdesc[UR44], tmem[UR10], tmem[UR26], idesc[UR27], UPT ;  /* 0x00ff1a2c2a0075ea */ /* 0x0005e2000ba0030a */
[----:B------:R-:W-:Y:S01]  /*3940*/  UMOV UR39, 0x40004040 ;  /* 0x4000404000277882 */ /* 0x000fe20000000000 */
[----:B------:R-:W-:Y:S01]  /*3950*/  UMOV UR37, 0x40004040 ;  /* 0x4000404000257882 */ /* 0x000fe20000000000 */
[----:B------:R-:W-:Y:S01]  /*3960*/  UMOV UR35, 0x40004040 ;  /* 0x4000404000237882 */ /* 0x000fe20000000000 */
[----:B------:R2:W-:Y:S01]  /*3970*/  UTCQMMA.2CTA gdesc[UR38], gdesc[UR40], tmem[UR10], tmem[UR24], idesc[UR25], UPT ;  /* 0x00ff1828260075ea */ /* 0x0005e2000ba0030a */
[----:B------:R2:W-:Y:S01]  /*3980*/  UTCQMMA.2CTA gdesc[UR34], gdesc[UR36], tmem[UR10], tmem[UR22], idesc[UR23], UPT ;  /* 0x00ff1624220075ea */ /* 0x0005e2000ba0030a */
[----:B------:R2:W-:Y:S01]  /*3990*/  UTCBAR.2CTA.MULTICAST [UR8], URZ, UR12 ;  /* 0x000000ff080073e9 */ /* 0x0005e2000820080c */
[----:B------:R-:W-:Y:S01]  /*39a0*/  UMOV UR46, UR18 ;  /* 0x00000012002e7c82 */ /* 0x000fe20008000000 */
[----:B------:R-:W-:Y:S05]  /*39b0*/  BRA.U UP0, `(.L_x_73) ;  /* 0xfffffffd00507547 */ /* 0x000fea000b83ffff */
.L_x_70:
[----:B------:R-:W-:Y:S01]  /*39c0*/  UIADD3 UR9, UPT, UPT, UR9, 0xb0, URZ ;  /* 0x000000b009097890 */ /* 0x000fe2000fffe0ff */
[----:B------:R-:W-:-:S08]  /*39d0*/  UMOV UR17, UR16 ;  /* 0x0000001000117c82 */ /* 0x000fd00008000000 */
[----:B------:R4:W-:Y:S01]  /*39e0*/  UTCBAR.2CTA.MULTICAST [UR9], URZ, UR11 ;  /* 0x000000ff090073e9 */ /* 0x0009e2000820080b */
[----:B------:R-:W-:Y:S02]  /*39f0*/  NOP ;  /* 0x0000000000007918 */ /* 0x000fe40000000000 */
.L_x_68:
[----:B------:R-:W-:Y:S01]  /*3a00*/  UIADD3 UR19, UPT, UPT, UR19, 0x1, URZ ;  /* 0x0000000113137890 */ /* 0x000fe2000fffe0ff */
[----:B------:R-:W-:-:S03]  /*3a10*/  ISETP.NE.AND P0, PT, R8, 0x2, PT ;  /* 0x000000020800780c */ /* 0x000fc60003f05270 */
[----:B------:R-:W-:Y:S01]  /*3a20*/  UISETP.NE.AND UP0, UPT, UR19, 0x2, UPT ;  /* 0x000000021300788c */ /* 0x000fe2000bf05270 */
[----:B-12---:R-:W-:Y:S02]  /*3a30*/  SEL R0, RZ, 0x1, P0 ;  /* 0x00000001ff007807 */ /* 0x006fe40000000000 */
[----:B------:R-:W-:Y:S01]  /*3a40*/  SEL R8, R8, RZ, P0 ;  /* 0x000000ff08087207 */ /* 0x000fe20000000000 */
[----:B------:R-:W-:Y:S01]  /*3a50*/  USEL UR8, URZ, 0x1, UP0 ;  /* 0x00000001ff087887 */ /* 0x000fe20008000000 */
[----:B------:R-:W-:Y:S01]  /*3a60*/  LOP3.LUT R3, R3, R0, RZ, 0x3c, !PT ;  /* 0x0000000003037212 */ /* 0x000fe200078e3cff */
[----:B------:R-:W-:-:S04]  /*3a70*/  USEL UR19, UR19, URZ, UP0 ;  /* 0x000000ff13137287 */ /* 0x000fc80008000000 */
[----:B------:R-:W-:Y:S01]  /*3a80*/  LOP3.LUT R9, R9, UR8, RZ, 0x3c, !PT ;  /* 0x0000000809097c12 */ /* 0x000fe2000f8e3cff */
[----:B------:R-:W-:Y:S07]  /*3a90*/  @P1 BRA `(.L_x_74) ;  /* 0xfffffff800881947 */ /* 0x000fee000383ffff */
[----:B------:R-:W1:Y:S01]  /*3aa0*/  S2UR UR6, SR_CgaCtaId ;  /* 0x00000000000679c3 */ /* 0x000e620000008800 */
[----:B------:R-:W-:Y:S01]  /*3ab0*/  ELECT P0, URZ, PT ;  /* 0x0000000000ff782f */ /* 0x000fe20003800000 */
[----:B------:R-:W-:Y:S01]  /*3ac0*/  HFMA2 R0, -RZ, RZ, 0, 5.9604644775390625e-08 ;  /* 0x00000001ff007431 */ /* 0x000fe200000001ff */
[----:B------:R-:W-:-:S05]  /*3ad0*/  UMOV UR8, 0x40 ;  /* 0x0000004000087882 */ /* 0x000fca0000000000 */
[----:B------:R-:W-:Y:S01]  /*3ae0*/  UVIRTCOUNT.DEALLOC.SMPOOL 0x80 ;  /* 0x000000800000784c */ /* 0x000fe20000000000 */
[----:B------:R-:W-:Y:S02]  /*3af0*/  UISETP.NE.AND UP0, UPT, UR5, URZ, UPT ;  /* 0x000000ff0500728c */ /* 0x000fe4000bf05270 */
[----:B-1----:R-:W-:-:S09]  /*3b00*/  ULEA UR6, UR6, UR8, 0x18 ;  /* 0x0000000806067291 */ /* 0x002fd2000f8ec0ff */
[----:B------:R1:W-:Y:S01]  /*3b10*/  @P0 STS.U8 [UR6+0x1c], R0 ;  /* 0x00001c00ff000988 */ /* 0x0003e20008000006 */
[----:B------:R-:W-:Y:S05]  /*3b20*/  BRA.U UP0, `(.L_x_75) ;  /* 0x0000000100587547 */ /* 0x000fea000b800000 */
[----:B------:R-:W-:Y:S01]  /*3b30*/  UIADD3 UR8, UPT, UPT, UR7, 0xc0, URZ ;  /* 0x000000c007087890 */ /* 0x000fe2000fffe0ff */
[----:B------:R-:W-:-:S03]  /*3b40*/  SHF.L.U32 R3, R9, 0x1f, RZ ;  /* 0x0000001f09037819 */ /* 0x000fc600000006ff */
[----:B------:R-:W-:-:S09]  /*3b50*/  ULEA UR5, UR19, UR8, 0x3 ;  /* 0x0000000813057291 */ /* 0x000fd2000f8e18ff */
[----:B------:R-:W2:Y:S02]  /*3b60*/  SYNCS.PHASECHK.TRANS64.TRYWAIT P0, [UR5], R3 ;  /* 0x00000003ff0075a7 */ /* 0x000ea40008001105 */
[----:B--2---:R-:W-:Y:S05]  /*3b70*/  @!P0 BRA `(.L_x_76) ;  /* 0x00000080007c8947 */ /* 0x004fea0003800000 */
.L_x_167:
[----:B----4-:R-:W-:-:S04]  /*3b80*/  UIADD3 UR9, UPT, UPT, UR19, 0x1, URZ ;  /* 0x0000000113097890 */ /* 0x010fc8000fffe0ff */
[----:B------:R-:W-:-:S04]  /*3b90*/  UISETP.NE.AND UP1, UPT, UR9, 0x2, UPT ;  /* 0x000000020900788c */ /* 0x000fc8000bf25270 */
[----:B------:R-:W-:Y:S02]  /*3ba0*/  USEL UR5, URZ, 0x1, UP1 ;  /* 0x00000001ff057887 */ /* 0x000fe40008800000 */
[----:B------:R-:W-:-:S04]  /*3bb0*/  USEL UR9, UR9, URZ, UP1 ;  /* 0x000000ff09097287 */ /* 0x000fc80008800000 */
[----:B------:R-:W-:Y:S01]  /*3bc0*/  ULEA UR9, UR9, UR8, 0x3 ;  /* 0x0000000809097291 */ /* 0x000fe2000f8e18ff */
[----:B-1----:R-:W-:-:S04]  /*3bd0*/  LOP3.LUT R3, R9, UR5, RZ, 0x3c, !PT ;  /* 0x0000000509037c12 */ /* 0x002fc8000f8e3cff */
[----:B------:R-:W-:Y:S01]  /*3be0*/  SHF.L.U32 R3, R3, 0x1f, RZ ;  /* 0x0000001f03037819 */ /* 0x000fe200000006ff */
[----:B------:R-:W-:-:S04]  /*3bf0*/  IMAD.U32 R0, RZ, RZ, UR9 ;  /* 0x00000009ff007e24 */ /* 0x000fc8000f8e00ff */
[----:B------:R1:W2:Y:S03]  /*3c00*/  SYNCS.PHASECHK.TRANS64.TRYWAIT P0, [R0+URZ], R3 ;  /* 0x00000003000075a7 */ /* 0x0002a600080011ff */
[----:B--2---:R-:W-:Y:S05]  /*3c10*/  @!P0 NANOSLEEP.SYNCS 0x989680 ;  /* 0x009896800000895d */ /* 0x004fea0003900000 */
[----:B------:R-:W2:Y:S02]  /*3c20*/  @!P0 SYNCS.PHASECHK.TRANS64 P0, [R0+URZ], R3 ;  /* 0x00000003000085a7 */ /* 0x000ea400080010ff */
[----:B--2---:R-:W-:Y:S05]  /*3c30*/  @P0 BRA `(.L_x_77) ;  /* 0x0000000000200947 */ /* 0x004fea0003800000 */
.L_x_78:
[----:B--2---:R2:W4:Y:S02]  /*3c40*/  SYNCS.PHASECHK.TRANS64.TRYWAIT P0, [R0+URZ], R3 ;  /* 0x00000003000075a7 */ /* 0x00452400080011ff */
[----:B----4-:R-:W-:Y:S05]  /*3c50*/  @!P0 NANOSLEEP.SYNCS 0x989680 ;  /* 0x009896800000895d */ /* 0x010fea0003900000 */
[----:B------:R-:W4:Y:S02]  /*3c60*/  @!P0 SYNCS.PHASECHK.TRANS64 P0, [R0+URZ], R3 ;  /* 0x00000003000085a7 */ /* 0x000f2400080010ff */
[----:B----4-:R-:W-:Y:S05]  /*3c70*/  @!P0 BRA `(.L_x_78) ;  /* 0xfffffffc00f08947 */ /* 0x010fea000383ffff */
[----:B------:R-:W-:Y:S05]  /*3c80*/  BRA `(.L_x_77) ;  /* 0x00000000000c7947 */ /* 0x000fea0003800000 */
.L_x_75:
[----:B------:R-:W-:-:S04]  /*3c90*/  UIADD3 UR5, UPT, UPT, UR7, 0xf0, URZ ;  /* 0x000000f007057890 */ /* 0x000fc8000fffe0ff */
[----:B------:R-:W-:-:S09]  /*3ca0*/  UPRMT UR5, UR4, 0x654, UR5 ;  /* 0x0000065404057896 */ /* 0x000fd20008000005 */
[----:B------:R-:W-:Y:S03]  /*3cb0*/  SYNCS.ARRIVE.TRANS64.RED.A1T0 RZ, [UR5], RZ ;  /* 0x000000ffffff79a7 */ /* 0x000fe60008100405 */
.L_x_77:
[----:B-12---:R-:W-:Y:S01]  /*3cc0*/  SHF.L.U32 R3, RZ, 0x1f, RZ ;  /* 0x0000001fff037819 */ /* 0x006fe200000006ff */
[----:B------:R-:W-:Y:S01]  /*3cd0*/  UIADD3 UR5, UPT, UPT, UR7, 0xf0, URZ ;  /* 0x000000f007057890 */ /* 0x000fe2000fffe0ff */
[----:B------:R-:W-:Y:S02]  /*3ce0*/  PLOP3.LUT P0, PT, PT, PT, UP0, 0x80, 0x8 ;  /* 0x000000000008781c */ /* 0x000fe40003f0f008 */
[----:B------:R-:W1:Y:S02]  /*3cf0*/  SYNCS.PHASECHK.TRANS64.TRYWAIT P1, [UR7+0xf0], R3 ;  /* 0x0000f003ff0075a7 */ /* 0x000e640008021107 */
[----:B-1----:R-:W-:Y:S09]  /*3d00*/  @!P1 BRA `(.L_x_79) ;  /* 0x0000008000309947 */ /* 0x002ff20003800000 */
.L_x_169:
[----:B------:R-:W-:Y:S01]  /*3d10*/  @!UP0 UPRMT UR5, UR4, 0x654, UR5 ;  /* 0x0000065404058896 */ /* 0x000fe20008000005 */
[----:B------:R-:W-:Y:S02]  /*3d20*/  UMOV UR8, 0xffff ;  /* 0x0000ffff00087882 */ /* 0x000fe40000000000 */
[----:B------:R-:W-:-:S06]  /*3d30*/  UMOV UR4, 0x1 ;  /* 0x0000000100047882 */ /* 0x000fcc0000000000 */
[----:B------:R-:W-:Y:S01]  /*3d40*/  @!P0 SYNCS.ARRIVE.TRANS64.RED.A1T0 RZ, [UR5], RZ ;  /* 0x000000ffffff89a7 */ /* 0x000fe20008100405 */
[----:B------:R-:W-:Y:S01]  /*3d50*/  NOP ;  /* 0x0000000000007918 */ /* 0x000fe20000000000 */
[----:B-1----:R-:W1:Y:S01]  /*3d60*/  LDS R0, [UR6+0x14] ;  /* 0x00001406ff007984 */ /* 0x002e620008000800 */
[----:B------:R-:W-:-:S04]  /*3d70*/  ULOP3.LUT UR5, UR21, 0xffff, URZ, 0xc0, !UPT ;  /* 0x0000ffff15057892 */ /* 0x000fc8000f8ec0ff */
[----:B------:R-:W-:-:S04]  /*3d80*/  USHF.R.U32.HI UR5, URZ, 0x5, UR5 ;  /* 0x00000005ff057899 */ /* 0x000fc80008011605 */
[----:B------:R-:W-:Y:S02]  /*3d90*/  USHF.L.U32 UR8, UR8, UR5, URZ ;  /* 0x0000000508087299 */ /* 0x000fe400080006ff */
[----:B------:R-:W-:-:S04]  /*3da0*/  USHF.L.U32 UR4, UR4, UR5, URZ ;  /* 0x0000000504047299 */ /* 0x000fc800080006ff */
[----:B-1----:R-:W-:-:S04]  /*3db0*/  LOP3.LUT R0, R0, UR8, RZ, 0xc0, !PT ;  /* 0x0000000800007c12 */ /* 0x002fc8000f8ec0ff */
[----:B------:R-:W-:-:S13]  /*3dc0*/  ISETP.NE.AND P0, PT, R0, UR8, PT ;  /* 0x0000000800007c0c */ /* 0x000fda000bf05270 */
[----:B------:R-:W-:Y:S05]  /*3dd0*/  @P0 BRA `(.L_x_80) ;  /* 0x0000000000580947 */ /* 0x000fea0003800000 */
[----:B------:R-:W1:Y:S02]  /*3de0*/  LDS R0, [UR6+0x18] ;  /* 0x00001806ff007984 */ /* 0x000e640008000800 */
[----:B-1----:R-:W-:-:S04]  /*3df0*/  LOP3.LUT R0, R0, UR4, RZ, 0xc0, !PT ;  /* 0x0000000400007c12 */ /* 0x002fc8000f8ec0ff */
[----:B------:R-:W-:-:S13]  /*3e00*/  ISETP.NE.AND P0, PT, R0, UR4, PT ;  /* 0x0000000400007c0c */ /* 0x000fda000bf05270 */
[----:B------:R-:W-:Y:S05]  /*3e10*/  @P0 BRA `(.L_x_81) ;  /* 0x00000000003c0947 */ /* 0x000fea0003800000 */
[----:B------:R-:W1:Y:S01]  /*3e20*/  S2R R2, SR_LANEID ;  /* 0x0000000000027919 */ /* 0x000e620000000000 */
[----:B------:R-:W-:Y:S01]  /*3e30*/  ULOP3.LUT UR8, URZ, UR8, URZ, 0x33, !UPT ;  /* 0x00000008ff087292 */ /* 0x000fe2000f8e33ff */
[----:B------:R-:W-:Y:S01]  /*3e40*/  LOP3.LUT R4, RZ, UR4, RZ, 0x33, !PT ;  /* 0x00000004ff047c12 */ /* 0x000fe2000f8e33ff */
[----:B------:R-:W-:Y:S02]  /*3e50*/  VOTEU.ANY UR7, UPT, PT ;  /* 0x0000000000077886 */ /* 0x000fe400038e0100 */
[----:B------:R-:W-:Y:S01]  /*3e60*/  UFLO.U32 UR7, UR7 ;  /* 0x00000007000772bd */ /* 0x000fe200080e0000 */
[----:B------:R-:W2:Y:S01]  /*3e70*/  REDUX UR4, R4 ;  /* 0x00000000040473c4 */ /* 0x000ea20000000000 */
[----:B------:R-:W-:-:S06]  /*3e80*/  IMAD.U32 R0, RZ, RZ, UR8 ;  /* 0x00000008ff007e24 */ /* 0x000fcc000f8e00ff */
[----:B------:R1:W-:Y:S01]  /*3e90*/  UTCATOMSWS.AND URZ, UR8 ;  /* 0x0000000800ff79e3 */ /* 0x0003e20008000000 */
[----:B------:R-:W3:Y:S01]  /*3ea0*/  REDUX UR5, R0 ;  /* 0x00000000000573c4 */ /* 0x000ee20000000000 */
[----:B-1----:R-:W-:Y:S01]  /*3eb0*/  ISETP.EQ.U32.AND P0, PT, R2, UR7, PT ;  /* 0x0000000702007c0c */ /* 0x002fe2000bf02070 */
[----:B--2---:R-:W-:Y:S01]  /*3ec0*/  IMAD.U32 R2, RZ, RZ, UR4 ;  /* 0x00000004ff027e24 */ /* 0x004fe2000f8e00ff */
[----:B---3--:R-:W-:-:S11]  /*3ed0*/  MOV R3, UR5 ;  /* 0x0000000500037c02 */ /* 0x008fd60008000f00 */
[----:B------:R1:W-:Y:S04]  /*3ee0*/  @P0 ATOMS.AND RZ, [UR6+0x14], R3 ;  /* 0x00001403ffff098c */ /* 0x0003e8000a800006 */
[----:B------:R1:W-:Y:S01]  /*3ef0*/  @P0 ATOMS.AND RZ, [UR6+0x18], R2 ;  /* 0x00001802ffff098c */ /* 0x0003e2000a800006 */
[----:B------:R-:W-:Y:S05]  /*3f00*/  BRA `(.L_x_82) ;  /* 0x0000000000147947 */ /* 0x000fea0003800000 */
.L_x_81:
[----:B------:R-:W-:Y:S02]  /*3f10*/  MOV R2, 0x3f30 ;  /* 0x00003f3000027802 */ /* 0x000fe40000000f00 */
[----:B---345:R-:W-:Y:S05]  /*3f20*/  CALL.REL.NOINC `($__internal_0_$__cuda_sm10x_tcgen05_guardrail_trap_col_being_dealloced_not_returned_by_alloc) ;  /* 0x00000084000c7944 */ /* 0x038fea0003c00000 */
[----:B------:R-:W-:Y:S05]  /*3f30*/  BRA `(.L_x_82) ;  /* 0x0000000000087947 */ /* 0x000fea0003800000 */
.L_x_80:
[----:B------:R-:W-:Y:S02]  /*3f40*/  MOV R2, 0x3f60 ;  /* 0x00003f6000027802 */ /* 0x000fe40000000f00 */
[----:B---345:R-:W-:Y:S05]  /*3f50*/  CALL.REL.NOINC `($__internal_2_$__cuda_sm10x_tcgen05_guardrail_trap_unallocated_columns_being_dealloced) ;  /* 0x0000008400187944 */ /* 0x038fea0003c00000 */
.L_x_82:
[----:B------:R-:W-:Y:S01]  /*3f60*/  NOP ;  /* 0x0000000000007918 */ /* 0x000fe20000000000 */
[----:B----4-:R-:W-:Y:S05]  /*3f70*/  EXIT ;  /* 0x000000000000794d */ /* 0x010fea0003800000 */
.L_x_55:
[----:B------:R-:W-:-:S09]  /*3f80*/  UISETP.NE.OR UP5, UPT, UR10, 0x3, !UP5 ;  /* 0x000000030a00788c */ /* 0x000fd2000efa5670 */
[----:B------:R-:W-:Y:S05]  /*3f90*/  BRA.U UP5, `(.L_x_83) ;  /* 0x0000001105147547 */ /* 0x000fea000b800000 */
[----:B------:R-:W1:Y:S01]  /*3fa0*/  LDC R0, c[0x0][0xb30] ;  /* 0x0002cc00ff007b82 */ /* 0x000e620000000800 */
[----:B------:R-:W2:Y:S01]  /*3fb0*/  LDCU.64 UR8, c[0x0][0x888] ;  /* 0x00011100ff0877ac */ /* 0x000ea20008000a00 */
[----:B------:R-:W-:Y:S02]  /*3fc0*/  HFMA2 R29, -RZ, RZ, 0, 0 ;  /* 0x00000000ff1d7431 */ /* 0x000fe400000001ff */
[----:B------:R-:W-:Y:S01]  /*3fd0*/  IMAD.MOV.U32 R31, RZ, RZ, 0x1 ;  /* 0x00000001ff1f7424 */ /* 0x000fe200078e00ff */
[----:B------:R-:W-:Y:S01]  /*3fe0*/  MOV R23, 0x2000 ;  /* 0x0000200000177802 */ /* 0x000fe20000000f00 */
[----:B------:R-:W3:Y:S01]  /*3ff0*/  LDCU.64 UR4, c[0x0][0x890] ;  /* 0x00011200ff0477ac */ /* 0x000ee20008000a00 */
[----:B------:R-:W-:Y:S01]  /*4000*/  IMAD.MOV.U32 R30, RZ, RZ, RZ ;  /* 0x000000ffff1e7224 */ /* 0x000fe200078e00ff */
[----:B------:R-:W4:Y:S01]  /*4010*/  LDC R19, c[0x0][0x370] ;  /* 0x0000dc00ff137b82 */ /* 0x000f220000000800 */
[----:B------:R-:W-:Y:S01]  /*4020*/  UMOV UR7, 0x400 ;  /* 0x0000040000077882 */ /* 0x000fe20000000000 */
[----:B------:R-:W-:-:S02]  /*4030*/  UPLOP3.LUT UP1, UPT, UPT, UPT, UPT, 0x40, 0x4 ;  /* 0x000000000004789c */ /* 0x000fc40003f2e870 */
[----:B------:R-:W-:-:S04]  /*4040*/  ULEA UR7, UR37, UR7, 0x18 ;  /* 0x0000000725077291 */ /* 0x000fc8000f8ec0ff */
[----:B------:R-:W4:Y:S01]  /*4050*/  LDC R2, c[0x0][0xb0c] ;  /* 0x0002c300ff027b82 */ /* 0x000f220000000800 */
[----:B------:R-:W-:Y:S02]  /*4060*/  UIADD3 UR13, UPT, UPT, UR7, 0x58, URZ ;  /* 0x00000058070d7890 */ /* 0x000fe4000fffe0ff */
[----:B--2---:R-:W-:Y:S02]  /*4070*/  UISETP.NE.U32.AND UP2, UPT, UR8, URZ, UPT ;  /* 0x000000ff0800728c */ /* 0x004fe4000bf45070 */
[----:B------:R-:W-:Y:S02]  /*4080*/  UIADD3 UR33, UPT, UPT, UR7, 0x40, URZ ;  /* 0x0000004007217890 */ /* 0x000fe4000fffe0ff */
[----:B---3--:R-:W-:Y:S01]  /*4090*/  UISETP.NE.U32.AND UP3, UPT, UR4, URZ, UPT ;  /* 0x000000ff0400728c */ /* 0x008fe2000bf65070 */
[----:B------:R-:W2:Y:S01]  /*40a0*/  LDC R18, c[0x0][0xb20] ;  /* 0x0002c800ff127b82 */ /* 0x000ea20000000800 */
[----:B-1----:R-:W-:Y:S01]  /*40b0*/  ISETP.NE.AND P1, PT, R0, 0x1, PT ;  /* 0x000000010000780c */ /* 0x002fe20003f25270 */
[----:B------:R-:W-:-:S02]  /*40c0*/  UISETP.NE.AND.EX UP2, UPT, UR9, URZ, UPT, UP2 ;  /* 0x000000ff0900728c */ /* 0x000fc4000bf45320 */
[----:B------:R-:W-:Y:S02]  /*40d0*/  UIADD3 UR25, UPT, UPT, UR7, 0x48, URZ ;  /* 0x0000004807197890 */ /* 0x000fe4000fffe0ff */
[----:B------:R-:W-:Y:S02]  /*40e0*/  UIADD3 UR17, UPT, UPT, UR7, 0x50, URZ ;  /* 0x0000005007117890 */ /* 0x000fe4000fffe0ff */
[----:B------:R-:W1:Y:S01]  /*40f0*/  LDC.64 R32, c[0x0][0x348] ;  /* 0x0000d200ff207b82 */ /* 0x000e620000000a00 */
[----:B------:R-:W-:Y:S02]  /*4100*/  UPRMT UR13, UR37, 0x654, UR13 ;  /* 0x00000654250d7896 */ /* 0x000fe4000800000d */
[----:B------:R-:W-:-:S05]  /*4110*/  UISETP.NE.AND.EX UP3, UPT, UR5, URZ, UPT, UP3 ;  /* 0x000000ff0500728c */ /* 0x000fca000bf65330 */
[----:B------:R-:W3:Y:S08]  /*4120*/  LDC.64 R16, c[0x0][0xb10] ;  /* 0x0002c400ff107b82 */ /* 0x000ef00000000a00 */
[----:B------:R-:W1:Y:S08]  /*4130*/  LDC.64 R6, c[0x0][0xb18] ;  /* 0x0002c600ff067b82 */ /* 0x000e700000000a00 */
[----:B------:R-:W1:Y:S08]  /*4140*/  LDC.64 R4, c[0x0][0xb28] ;  /* 0x0002ca00ff047b82 */ /* 0x000e700000000a00 */
[----:B--2-4-:R-:W1:Y:S02]  /*4150*/  LDC R22, c[0x0][0x374] ;  /* 0x0000dd00ff167b82 */ /* 0x014e640000000800 */
.L_x_94:
[C---:B------:R-:W-:Y:S02]  /*4160*/  LEA R0, R30.reuse, UR7, 0x3 ;  /* 0x000000071e007c11 */ /* 0x040fe4000f8e18ff */
[----:B------:R-:W-:Y:S02]  /*4170*/  SHF.L.U32 R3, R29, 0x1f, RZ ;  /* 0x0000001f1d037819 */ /* 0x000fe400000006ff */
[----:B------:R-:W-:Y:S02]  /*4180*/  LEA R24, R30, UR7, 0x4 ;  /* 0x000000071e187c11 */ /* 0x000fe4000f8e20ff */
[----:B--2---:R-:W2:Y:S02]  /*4190*/  SYNCS.PHASECHK.TRANS64.TRYWAIT P0, [R0+URZ+0x90], R3 ;  /* 0x00009003000075a7 */ /* 0x004ea400080011ff */
[----:B--2---:R-:W-:Y:S05]  /*41a0*/  @!P0 BRA `(.L_x_84) ;  /* 0x0000007c00208947 */ /* 0x004fea0003800000 */
.L_x_170:
[----:B------:R-:W-:Y:S01]  /*41b0*/  ISETP.GE.AND P0, PT, R72, 0x1, PT ;  /* 0x000000014800780c */ /* 0x000fe20003f06270 */
[----:B------:R-:W4:Y:S01]  /*41c0*/  LDS.128 R24, [R24+0x100] ;  /* 0x0001000018187984 */ /* 0x000f220000000c00 */
[----:B--2---:R-:W-:Y:S01]  /*41d0*/  VIADD R0, R0, 0xa0 ;  /* 0x000000a000007836 */ /* 0x004fe20000000000 */
[----:B------:R-:W-:Y:S01]  /*41e0*/  @!PT LDS RZ, [RZ] ;  /* 0x00000000fffff984 */ /* 0x000fe20000000800 */
[----:B------:R-:W-:Y:S01]  /*41f0*/  @!PT LDS RZ, [RZ] ;  /* 0x00000000fffff984 */ /* 0x000fe20000000800 */
[----:B------:R-:W-:Y:S01]  /*4200*/  @!PT LDS RZ, [RZ] ;  /* 0x00000000fffff984 */ /* 0x000fe20000000800 */
[----:B------:R-:W-:Y:S01]  /*4210*/  @!PT LDS RZ, [RZ] ;  /* 0x00000000fffff984 */ /* 0x000fe20000000800 */
[----:B------:R2:W-:Y:S06]  /*4220*/  MEMBAR.ALL.CTA ;  /* 0x0000000000007992 */ /* 0x0005ec0000008000 */
[----:B--2---:R-:W2:Y:S01]  /*4230*/  FENCE.VIEW.ASYNC.S ;  /* 0x00000000000073c6 */ /* 0x004ea20000000000 */
[----:B------:R-:W-:Y:S04]  /*4240*/  PRMT R0, RZ, 0x654, R0 ;  /* 0x00000654ff007816 */ /* 0x000fe80000000000 */
[----:B--2---:R2:W-:Y:S01]  /*4250*/  SYNCS.ARRIVE.TRANS64.RED.A1T0 RZ, [R0+URZ], RZ ;  /* 0x000000ff00ff79a7 */ /* 0x0045e200081004ff */
[----:B----4-:R-:W-:Y:S11]  /*4260*/  LOP3.LUT P3, RZ, R26, 0x1, RZ, 0xc0, !PT ;  /* 0x000000011aff7812 */ /* 0x010ff6000786c0ff */
[----:B------:R-:W-:Y:S02]  /*4270*/  @!UPT UIADD3 URZ, UPT, UPT, URZ, URZ, URZ ;  /* 0x000000fffffff290 */ /* 0x000fe4000fffe0ff */
[----:B------:R-:W-:Y:S02]  /*4280*/  @P3 MOV R13, R24 ;  /* 0x00000018000d3202 */ /* 0x000fe40000000f00 */
[----:B------:R-:W-:Y:S01]  /*4290*/  @P3 LOP3.LUT R8, R25, 0xffff, RZ, 0xc0, !PT ;  /* 0x0000ffff19083812 */ /* 0x000fe200078ec0ff */
[----:B--2---:R-:W-:Y:S06]  /*42a0*/  @!P0 BRA `(.L_x_85) ;  /* 0x0000000000a48947 */ /* 0x004fec0003800000 */
[----:B-1----:R-:W-:Y:S01]  /*42b0*/  IMAD.HI.U32 R35, R22, R7, RZ ;  /* 0x0000000716237227 */ /* 0x002fe200078e00ff */
[----:B------:R-:W-:Y:S02]  /*42c0*/  ISETP.NE.AND P0, PT, R6, 0x1, PT ;  /* 0x000000010600780c */ /* 0x000fe40003f05270 */
[----:B------:R-:W-:Y:S01]  /*42d0*/  ISETP.NE.AND P2, PT, R72, 0x1, PT ;  /* 0x000000014800780c */ /* 0x000fe20003f45270 */
[----:B---3--:R-:W-:Y:S01]  /*42e0*/  IMAD.HI.U32 R34, R19, R16, RZ ;  /* 0x0000001013227227 */ /* 0x008fe200078e00ff */
[----:B------:R-:W-:Y:S02]  /*42f0*/  SHF.R.U32.HI R35, RZ, R18, R35 ;  /* 0x00000012ff237219 */ /* 0x000fe40000011623 */
[----:B------:R-:W-:Y:S01]  /*4300*/  ISETP.NE.AND P4, PT, R2, 0x1, PT ;  /* 0x000000010200780c */ /* 0x000fe20003f85270 */
[----:B------:R-:W-:Y:S01]  /*4310*/  IMAD.HI.U32 R36, R13, R16, RZ ;  /* 0x000000100d247227 */ /* 0x000fe200078e00ff */
[----:B------:R-:W-:Y:S02]  /*4320*/  SHF.R.U32.HI R34, RZ, R17, R34 ;  /* 0x00000011ff227219 */ /* 0x000fe40000011622 */
[----:B------:R-:W-:Y:S01]  /*4330*/  SEL R3, R22, R35, !P0 ;  /* 0x0000002316037207 */ /* 0x000fe20004000000 */
[C---:B------:R-:W-:Y:S01]  /*4340*/  IMAD.HI.U32 R35, R8.reuse, R7, RZ ;  /* 0x0000000708237227 */ /* 0x040fe200078e00ff */
[----:B------:R-:W-:Y:S02]  /*4350*/  SEL R11, R19, R34, !P4 ;  /* 0x00000022130b7207 */ /* 0x000fe40006000000 */
[----:B------:R-:W-:Y:S01]  /*4360*/  SHF.R.U32.HI R36, RZ, R17, R36 ;  /* 0x00000011ff247219 */ /* 0x000fe20000011624 */
[----:B------:R-:W-:Y:S01]  /*4370*/  IMAD.HI.U32 R38, R3, R4, RZ ;  /* 0x0000000403267227 */ /* 0x000fe200078e00ff */
[----:B------:R-:W-:Y:S03]  /*4380*/  SHF.R.U32.HI R35, RZ, R18, R35 ;  /* 0x00000012ff237219 */ /* 0x000fe60000011623 */
[----:B------:R-:W-:Y:S01]  /*4390*/  IMAD.HI.U32 R34, R11, R4, RZ ;  /* 0x000000040b227227 */ /* 0x000fe200078e00ff */
[----:B------:R-:W-:Y:S02]  /*43a0*/  @P2 SHF.R.U32.HI R3, RZ, R5, R38 ;  /* 0x00000005ff032219 */ /* 0x000fe40000011626 */
[----:B------:R-:W-:Y:S02]  /*43b0*/  SEL R9, R8, R35, !P0 ;  /* 0x0000002308097207 */ /* 0x000fe40004000000 */
[----:B------:R-:W-:Y:S01]  /*43c0*/  @P2 SHF.R.U32.HI R11, RZ, R5, R34 ;  /* 0x00000005ff0b2219 */ /* 0x000fe20000011622 */
[C---:B------:R-:W-:Y:S01]  /*43d0*/  IMAD R10, R72.reuse, R3, RZ ;  /* 0x00000003480a7224 */ /* 0x040fe200078e02ff */
[----:B------:R-:W-:Y:S01]  /*43e0*/  SEL R3, R13, R36, !P4 ;  /* 0x000000240d037207 */ /* 0x000fe20006000000 */
[C---:B------:R-:W-:Y:S03]  /*43f0*/  IMAD.HI.U32 R14, R9.reuse, R4, RZ ;  /* 0x00000004090e7227 */ /* 0x040fe600078e00ff */
[----:B------:R-:W-:Y:S01]  /*4400*/  ISETP.GE.AND P0, PT, R9, R10, PT ;  /* 0x0000000a0900720c */ /* 0x000fe20003f06270 */
[C---:B------:R-:W-:Y:S01]  /*4410*/  IMAD R12, R72.reuse, R11, RZ ;  /* 0x0000000b480c7224 */ /* 0x040fe200078e02ff */
[-C--:B------:R-:W-:Y:S04]  /*4420*/  SHF.R.U32.HI R14, RZ, R5.reuse, R14 ;  /* 0x00000005ff0e7219 */ /* 0x080fe8000001160e */
[----:B------:R-:W-:Y:S02]  /*4430*/  ISETP.GE.OR P0, PT, R3, R12, P0 ;  /* 0x0000000c0300720c */ /* 0x000fe40000706670 */
[----:B------:R-:W-:Y:S05]  /*4440*/  SEL R15, R9, R14, !P2 ;  /* 0x0000000e090f7207 */ /* 0x000fea0005000000 */
[----:B------:R-:W-:Y:S04]  /*4450*/  IMAD.MOV R14, RZ, RZ, -R15 ;  /* 0x000000ffff0e7224 */ /* 0x000fe800078e0a0f */
[----:B------:R-:W-:Y:S02]  /*4460*/  IMAD R14, R72, R14, R9 ;  /* 0x0000000e480e7224 */ /* 0x000fe400078e0209 */
[C---:B------:R-:W-:Y:S05]  /*4470*/  @!P0 IMAD.HI.U32 R10, R3.reuse, R4, RZ ;  /* 0x00000004030a8227 */ /* 0x040fea00078e00ff */
[----:B------:R-:W-:Y:S04]  /*4480*/  @!P0 SHF.R.U32.HI R10, RZ, R5, R10 ;  /* 0x00000005ff0a8219 */ /* 0x000fe8000001160a */
[----:B------:R-:W-:Y:S01]  /*4490*/  @!P0 SEL R0, R3, R10, !P2 ;  /* 0x0000000a03008207 */ /* 0x000fe20005000000 */
[----:B------:R-:W-:Y:S03]  /*44a0*/  IMAD.MOV R10, RZ, RZ, -R3 ;  /* 0x000000ffff0a7224 */ /* 0x000fe600078e0a03 */
[----:B------:R-:W-:Y:S01]  /*44b0*/  @!P0 IADD3 R15, PT, PT, R15, -R0, RZ ;  /* 0x800000000f0f8210 */ /* 0x000fe20007ffe0ff */
[----:B------:R-:W-:Y:S01]  /*44c0*/  @!P0 IMAD R0, R11, R14, R0 ;  /* 0x0000000e0b008224 */ /* 0x000fe200078e0200 */
[----:B------:R-:W-:Y:S01]  /*44d0*/  IADD3 R11, PT, PT, -R9, RZ, RZ ;  /* 0x000000ff090b7210 */ /* 0x000fe20007ffe1ff */
[----:B------:R-:W-:Y:S02]  /*44e0*/  IMAD R13, R2, R10, R13 ;  /* 0x0000000a020d7224 */ /* 0x000fe400078e020d */
[----:B------:R-:W-:Y:S02]  /*44f0*/  @!P0 IMAD R9, R15, R72, R3 ;  /* 0x000000480f098224 */ /* 0x000fe400078e0203 */
[----:B------:R-:W-:Y:S02]  /*4500*/  @!P0 IMAD.MOV.U32 R3, RZ, RZ, R0 ;  /* 0x000000ffff038224 */ /* 0x000fe400078e0000 */
[----:B------:R-:W-:Y:S02]  /*4510*/  IMAD R8, R6, R11, R8 ;  /* 0x0000000b06087224 */ /* 0x000fe400078e0208 */
[----:B------:R-:W-:Y:S02]  /*4520*/  IMAD R13, R3, R2, R13 ;  /* 0x00000002030d7224 */ /* 0x000fe400078e020d */
[----:B------:R-:W-:Y:S02]  /*4530*/  IMAD R8, R9, R6, R8 ;  /* 0x0000000609087224 */ /* 0x000fe400078e0208 */
.L_x_85:
[----:B------:R-:W-:Y:S05]  /*4540*/  BRA.U UP1, `(.L_x_86) ;  /* 0x0000000101107547 */ /* 0x000fea000b800000 */
[----:B------:R-:W-:Y:S04]  /*4550*/  MOV R0, UR6 ;  /* 0x0000000600007c02 */ /* 0x000fe80008000f00 */
[----:B------:R-:W-:Y:S04]  /*4560*/  SHF.L.U32 R3, R0, 0x1f, RZ ;  /* 0x0000001f00037819 */ /* 0x000fe800000006ff */
[----:B------:R-:W2:Y:S02]  /*4570*/  SYNCS.PHASECHK.TRANS64.TRYWAIT P0, [UR7+0x88], R3 ;  /* 0x00008803ff0075a7 */ /* 0x000ea40008001107 */
[----:B--2---:R-:W-:Y:S05]  /*4580*/  @!P0 BRA `(.L_x_87) ;  /* 0x00000078003c8947 */ /* 0x004fea0003800000 */
.L_x_86:
[----:B------:R-:W-:Y:S02]  /*4590*/  R2UR UR35, R21 ;  /* 0x00000000152372ca */ /* 0x000fe400000e0000 */
[----:B------:R-:W-:Y:S02]  /*45a0*/  R2UR UR34, R20 ;  /* 0x00000000142272ca */ /* 0x000fe400000e0000 */
[----:B------:R-:W-:Y:S02]  /*45b0*/  ISETP.NE.U32.AND P2, PT, RZ, UR4, PT ;  /* 0x00000004ff007c0c */ /* 0x000fe4000bf45070 */
[----:B------:R-:W-:Y:S02]  /*45c0*/  SHF.L.U32 R12, R31, 0x1f, RZ ;  /* 0x0000001f1f0c7819 */ /* 0x000fe400000006ff */
[----:B------:R-:W-:Y:S05]  /*45d0*/  ISETP.NE.AND.EX P2, PT, RZ, UR5, PT, P2 ;  /* 0x00000005ff007c0c */ /* 0x000fea000bf45320 */
[----:B------:R-:W-:Y:S02]  /*45e0*/  USHF.L.U32 UR35, UR35, 0x7, URZ ;  /* 0x0000000723237899 */ /* 0x000fe400080006ff */
[----:B------:R-:W-:Y:S01]  /*45f0*/  USHF.L.U32 UR34, UR34, 0x8, URZ ;  /* 0x0000000822227899 */ /* 0x000fe200080006ff */
[----:B------:R-:W-:Y:S11]  /*4600*/  BRA.U !UP3, `(.L_x_88) ;  /* 0x000000010b347547 */ /* 0x000ff6000b800000 */
[----:B------:R-:W-:Y:S01]  /*4610*/  UPLOP3.LUT UP0, UPT, UPT, UPT, UP2, 0x80, 0x8 ;  /* 0x000000000008789c */ /* 0x000fe20003f0f020 */
[----:B--2---:R-:W-:Y:S02]  /*4620*/  HFMA2 R0, -RZ, RZ, 0, 5.9604644775390625e-08 ;  /* 0x00000001ff007431 */ /* 0x004fe400000001ff */
[----:B------:R-:W-:Y:S03]  /*4630*/  IMAD.MOV.U32 R171, RZ, RZ, 0x1 ;  /* 0x00000001ffab7424 */ /* 0x000fe600078e00ff */
[----:B------:R-:W-:Y:S05]  /*4640*/  PLOP3.LUT P0, PT, PT, PT, UP0, 0x80, 0x8 ;  /* 0x000000000008781c */ /* 0x000fea0003f0f008 */
[----:B------:R-:W2:Y:S01]  /*4650*/  @UP0 LDCU.64 UR10, c[0x0][0x888] ;  /* 0x00011100ff0a07ac */ /* 0x000ea20008000a00 */
[----:B------:R-:W-:Y:S07]  /*4660*/  @UP0 UIMAD UR8, UR36, UR4, URZ ;  /* 0x00000004240802a4 */ /* 0x000fee000f8e02ff */
[----:B------:R-:W-:Y:S01]  /*4670*/  @!P0 PRMT R171, R0, 0x7610, R171 ;  /* 0x0000761000ab8816 */ /* 0x000fe200000000ab */
[----:B--2---:R-:W-:Y:S03]  /*4680*/  @UP0 UIMAD.WIDE UR10, UR8, 0x4, UR10 ;  /* 0x00000004080a08a5 */ /* 0x004fe6000f8e020a */
[----:B------:R-:W2:Y:S03]  /*4690*/  @!UP0 LDCU UR8, c[0x0][0x880] ;  /* 0x00011000ff0887ac */ /* 0x000ea60008000800 */
[----:B------:R-:W-:Y:S01]  /*46a0*/  IMAD.U32 R10, RZ, RZ, UR10 ;  /* 0x0000000aff0a7e24 */ /* 0x000fe2000f8e00ff */
[----:B------:R-:W-:Y:S05]  /*46b0*/  MOV R11, UR11 ;  /* 0x0000000b000b7c02 */ /* 0x000fea0008000f00 */
[----:B-----5:R4:W5:Y:S02]  /*46c0*/  @P0 LDG.E R81, desc[UR46][R10.64] ;  /* 0x0000002e0a510981 */ /* 0x020964000c1e1900 */
[----:B--2-4-:R-:W-:Y:S07]  /*46d0*/  @!P0 IMAD.U32 R81, RZ, RZ, UR8 ;  /* 0x00000008ff518e24 */ /* 0x014fee000f8e00ff */
.L_x_88:
[----:B-----5:R-:W-:Y:S01]  /*46e0*/  @!P2 FSETP.EQ.AND P0, PT, R81, RZ, PT ;  /* 0x000000ff5100a20b */ /* 0x020fe20003f02000 */
[----:B------:R-:W-:Y:S01]  /*46f0*/  @!UPT UIADD3 URZ, UPT, UPT, URZ, URZ, URZ ;  /* 0x000000fffffff290 */ /* 0x000fe2000fffe0ff */
[----:B------:R-:W-:Y:S11]  /*4700*/  @!P2 BRA `(.L_x_89) ;  /* 0x000000000014a947 */ /* 0x000ff60003800000 */
[----:B------:R-:W-:Y:S02]  /*4710*/  LOP3.LUT P2, RZ, R171, 0xff, RZ, 0xc0, !PT ;  /* 0x000000ffabff7812 */ /* 0x000fe4000784c0ff */
[----:B------:R-:W-:Y:S04]  /*4720*/  PLOP3.LUT P0, PT, PT, PT, UP0, 0x80, 0x8 ;  /* 0x000000000008781c */ /* 0x000fe80003f0f008 */
[----:B------:R-:W-:Y:S07]  /*4730*/  PLOP3.LUT P0, PT, P0, PT, PT, 0x8, 0x80 ;  /* 0x000000000080781c */ /* 0x000fee000070e170 */
[----:B------:R-:W-:Y:S11]  /*4740*/  @P2 FSETP.EQ.AND P0, PT, R81, RZ, PT ;  /* 0x000000ff5100220b */ /* 0x000ff60003f02000 */
[----:B------:R-:W-:Y:S02]  /*4750*/  @!UPT UIADD3 URZ, UPT, UPT, URZ, URZ, URZ ;  /* 0x000000fffffff290 */ /* 0x000fe4000fffe0ff */
.L_x_89:
[----:B------:R-:W4:Y:S01]  /*4760*/  SYNCS.PHASECHK.TRANS64.TRYWAIT P2, [UR7+0x60], R12 ;  /* 0x0000600cff0075a7 */ /* 0x000f220008041107 */
[----:B------:R-:W-:Y:S04]  /*4770*/  ELECT P4, URZ, PT ;  /* 0x0000000000ff782f */ /* 0x000fe80003880000 */
[----:B------:R-:W-:Y:S11]  /*4780*/  PLOP3.LUT P4, PT, P0, P4, PT, 0xf2, 0x2f ;  /* 0x00000000002f781c */ /* 0x000ff60000789e72 */
[----:B------:R-:W-:Y:S02]  /*4790*/  @!UPT UIADD3 URZ, UPT, UPT, URZ, URZ, URZ ;  /* 0x000000fffffff290 */ /* 0x000fe4000fffe0ff */
[----:B-1----:R-:W-:Y:S05]  /*47a0*/  @!P4 IADD3 R9, P0, PT, R32, 0x580, RZ ;  /* 0x000005802009c810 */ /* 0x002fea0007f1e0ff */
[----:B--2---:R-:W-:Y:S01]  /*47b0*/  @!P4 IMAD.X R0, RZ, RZ, R33, P0 ;  /* 0x000000ffff00c224 */ /* 0x004fe200000e0621 */
[----:B----4-:R-:W-:Y:S07]  /*47c0*/  @!P2 BRA `(.L_x_90) ;  /* 0x0000007400c4a947 */ /* 0x010fee0003800000 */
.L_x_173:
[----:B------:R-:W-:Y:S01]  /*47d0*/  @!P4 R2UR UR8, R0 ;  /* 0x000000000008c2ca */ /* 0x000fe200000e0000 */
[----:B------:R-:W-:Y:S01]  /*47e0*/  VOTEU.ALL UP1, P4 ;  /* 0x0000000000ff7886 */ /* 0x000fe20002020000 */
[----:B------:R-:W-:Y:S01]  /*47f0*/  @!P4 R2UR UR9, R9 ;  /* 0x000000000909c2ca */ /* 0x000fe200000e0000 */
[----:B------:R-:W-:Y:S01]  /*4800*/  @!P4 IMAD.MOV.U32 R0, RZ, RZ, 0x2000 ;  /* 0x00002000ff00c424 */ /* 0x000fe200078e00ff */
[----:B------:R-:W-:Y:S01]  /*4810*/  UMOV UR10, 0x0 ;  /* 0x00000000000a7882 */ /* 0x000fe20000000000 */
[----:B------:R-:W-:Y:S01]  /*4820*/  UMOV UR11, 0x10000000 ;  /* 0x10000000000b7882 */ /* 0x000fe20000000000 */
[----:B------:R-:W-:Y:S01]  /*4830*/  @!UP1 UIADD3 UR32, UPT, UPT, UR7, 0x200, URZ ;  /* 0x0000020007209890 */ /* 0x000fe2000fffe0ff */
[----:B------:R-:W-:Y:S01]  /*4840*/  @!P4 IADD3 R9, P0, PT, R32, 0x580, RZ ;  /* 0x000005802009c810 */ /* 0x000fe20007f1e0ff */
[----:B------:R-:W-:Y:S05]  /*4850*/  VOTEU.ALL UP1, P4 ;  /* 0x0000000000ff7886 */ /* 0x000fea0002020000 */
[----:B------:R-:W-:Y:S01]  /*4860*/  IMAD.U32 R11, RZ, RZ, UR8 ;  /* 0x00000008ff0b7e24 */ /* 0x000fe2000f8e00ff */
[----:B------:R-:W-:Y:S01]  /*4870*/  UPRMT UR8, UR37, 0x654, UR33 ;  /* 0x0000065425087896 */ /* 0x000fe20008000021 */
[----:B------:R-:W-:Y:S03]  /*4880*/  IMAD.U32 R10, RZ, RZ, UR9 ;  /* 0x00000009ff0a7e24 */ /* 0x000fe6000f8e00ff */
[----:B------:R-:W-:Y:S02]  /*4890*/  @!P4 R2UR UR15, R11 ;  /* 0x000000000b0fc2ca */ /* 0x000fe400000e0000 */
[----:B------:R-:W-:Y:S11]  /*48a0*/  @!P4 R2UR UR14, R10 ;  /* 0x000000000a0ec2ca */ /* 0x000ff600000e0000 */
[----:B------:R-:W-:Y:S02]  /*48b0*/  @!UPT UIADD3 URZ, UPT, UPT, URZ, URZ, URZ ;  /* 0x000000fffffff290 */ /* 0x000fe4000fffe0ff */
[----:B------:R2:W-:Y:S01]  /*48c0*/  @!UP1 UTMALDG.3D [UR32], [UR14], desc[UR10] ;  /* 0x00000a200e0095b4 */ /* 0x0005e20008011000 */
[----:B------:R4:W-:Y:S01]  /*48d0*/  @!P4 SYNCS.ARRIVE.TRANS64.RED.A0TR RZ, [UR7+0x40], R0 ;  /* 0x00004000ffffc9a7 */ /* 0x0009e20008300407 */
[----:B------:R-:W-:Y:S01]  /*48e0*/  SYNCS.ARRIVE.TRANS64.RED.A1T0 RZ, [UR8], RZ ;  /* 0x000000ffffff79a7 */ /* 0x000fe20008100408 */
[----:B----4-:R-:W-:Y:S01]  /*48f0*/  @!P4 IMAD.X R0, RZ, RZ, R33, P0 ;  /* 0x000000ffff00c224 */ /* 0x010fe200000e0621 */
[----:B------:R-:W4:Y:S02]  /*4900*/  SYNCS.PHASECHK.TRANS64.TRYWAIT P2, [UR7+0x68], R12 ;  /* 0x0000680cff0075a7 */ /* 0x000f240008041107 */
[----:B--2-4-:R-:W-:Y:S05]  /*4910*/  @!P2 BRA `(.L_x_91) ;  /* 0x000000740088a947 */ /* 0x014fea0003800000 */
.L_x_175:
        /* <DEDUP_REMOVED lines=8> */
[----:B------:R-:W-:Y:S01]  /*49a0*/  @!UP1 UIADD3 UR24, UPT, UPT, UR7, 0x2200, URZ ;  /* 0x0000220007189890 */ /* 0x000fe2000fffe0ff */
[----:B------:R-:W-:Y:S01]  /*49b0*/  VOTEU.ALL UP1, P4 ;  /* 0x0000000000ff7886 */ /* 0x000fe20002020000 */
[----:B------:R-:W-:Y:S01]  /*49c0*/  UMOV UR27, UR35 ;  /* 0x00000023001b7c82 */ /* 0x000fe20008000000 */
[----:B------:R-:W-:Y:S02]  /*49d0*/  UMOV UR28, UR36 ;  /* 0x00000024001c7c82 */ /* 0x000fe40008000000 */
[----:B------:R-:W-:Y:S01]  /*49e0*/  IMAD.U32 R11, RZ, RZ, UR8 ;  /* 0x00000008ff0b7e24 */ /* 0x000fe2000f8e00ff */
[----:B------:R-:W-:Y:S01]  /*49f0*/  UPRMT UR8, UR37, 0x654, UR25 ;  /* 0x0000065425087896 */ /* 0x000fe20008000019 */
[----:B------:R-:W-:Y:S02]  /*4a00*/  IMAD.U32 R10, RZ, RZ, UR9 ;  /* 0x00000009ff0a7e24 */ /* 0x000fe4000f8e00ff */
[----:B------:R-:W-:Y:S01]  /*4a10*/  @!P4 IMAD.X R20, RZ, RZ, R33, P0 ;  /* 0x000000ffff14c224 */ /* 0x000fe200000e0621 */
[----:B------:R-:W-:Y:S02]  /*4a20*/  @!P4 R2UR UR15, R11 ;  /* 0x000000000b0fc2ca */ /* 0x000fe400000e0000 */
[----:B------:R-:W-:Y:S11]  /*4a30*/  @!P4 R2UR UR14, R10 ;  /* 0x000000000a0ec2ca */ /* 0x000ff600000e0000 */
[----:B------:R-:W-:Y:S02]  /*4a40*/  @!UPT UIADD3 URZ, UPT, UPT, URZ, URZ, URZ ;  /* 0x000000fffffff290 */ /* 0x000fe4000fffe0ff */
[----:B------:R2:W-:Y:S01]  /*4a50*/  @!UP1 UTMALDG.3D [UR24], [UR14], desc[UR10] ;  /* 0x00000a180e0095b4 */ /* 0x0005e20008011000 */
[----:B------:R2:W-:Y:S01]  /*4a60*/  @!P4 SYNCS.ARRIVE.TRANS64.RED.A0TR RZ, [UR7+0x48], R0 ;  /* 0x00004800ffffc9a7 */ /* 0x0005e20008300407 */
[----:B------:R-:W-:Y:S01]  /*4a70*/  SYNCS.ARRIVE.TRANS64.RED.A1T0 RZ, [UR8], RZ ;  /* 0x000000ffffff79a7 */ /* 0x000fe20008100408 */
[----:B------:R-:W4:Y:S02]  /*4a80*/  SYNCS.PHASECHK.TRANS64.TRYWAIT P2, [UR7+0x70], R12 ;  /* 0x0000700cff0075a7 */ /* 0x000f240008041107 */
[----:B--2-4-:R-:W-:Y:S05]  /*4a90*/  @!P2 BRA `(.L_x_92) ;  /* 0x000000740040a947 */ /* 0x014fea0003800000 */
.L_x_177:
[----:B------:R-:W2:Y:S01]  /*4aa0*/  LDC.64 R14, c[0x0][0xb10] ;  /* 0x0002c400ff0e7b82 */ /* 0x000ea20000000a00 */
[----:B------:R-:W-:Y:S01]  /*4ab0*/  @!P4 R2UR UR8, R20 ;  /* 0x000000001408c2ca */ /* 0x000fe200000e0000 */
[----:B------:R-:W-:Y:S01]  /*4ac0*/  VOTEU.ALL UP1, P4 ;  /* 0x0000000000ff7886 */ /* 0x000fe20002020000 */
[----:B------:R-:W-:Y:S01]  /*4ad0*/  @!P4 R2UR UR9, R21 ;  /* 0x000000001509c2ca */ /* 0x000fe200000e0000 */
[----:B------:R-:W-:Y:S01]  /*4ae0*/  UMOV UR10, 0x0 ;  /* 0x00000000000a7882 */ /* 0x000fe20000000000 */
[----:B------:R-:W-:Y:S03]  /*4af0*/  UMOV UR11, 0x10000000 ;  /* 0x10000000000b7882 */ /* 0x000fe60000000000 */
[----:B------:R-:W4:Y:S01]  /*4b00*/  LDC.64 R10, c[0x0][0xb18] ;  /* 0x0002c600ff0a7b82 */ /* 0x000f220000000a00 */
[----:B------:R-:W-:Y:S01]  /*4b10*/  @!UP1 UIADD3 UR18, UPT, UPT, UR34, 0x80, URZ ;  /* 0x0000008022129890 */ /* 0x000fe2000fffe0ff */
[----:B------:R-:W-:Y:S01]  /*4b20*/  @P3 SHF.R.U32.HI R28, RZ, 0x10, R25 ;  /* 0x00000010ff1c3819 */ /* 0x000fe20000011619 */
[----:B------:R-:W-:Y:S01]  /*4b30*/  @!UP1 UIADD3 UR16, UPT, UPT, UR7, 0x4200, URZ ;  /* 0x0000420007109890 */ /* 0x000fe2000fffe0ff */
[----:B------:R-:W-:Y:S01]  /*4b40*/  VIADD R30, R30, 0x1 ;  /* 0x000000011e1e7836 */ /* 0x000fe20000000000 */
[----:B------:R-:W-:Y:S03]  /*4b50*/  VOTEU.ALL UP1, P4 ;  /* 0x0000000000ff7886 */ /* 0x000fe60002020000 */
[----:B------:R-:W5:Y:S01]  /*4b60*/  @!P1 LDC R0, c[0x0][0xb20] ;  /* 0x0002c800ff009b82 */ /* 0x000f620000000800 */
[----:B------:R-:W-:Y:S01]  /*4b70*/  UMOV UR19, UR35 ;  /* 0x0000002300137c82 */ /* 0x000fe20008000000 */
[----:B------:R-:W-:Y:S01]  /*4b80*/  IMAD.U32 R21, RZ, RZ, UR8 ;  /* 0x00000008ff157e24 */ /* 0x000fe2000f8e00ff */
[----:B------:R-:W-:Y:S05]  /*4b90*/  UMOV UR20, UR36 ;  /* 0x0000002400147c82 */ /* 0x000fea0008000000 */
[----:B-1----:R-:W1:Y:S01]  /*4ba0*/  @!P1 LDC R3, c[0x0][0xb0c] ;  /* 0x0002c300ff039b82 */ /* 0x002e620000000800 */
[----:B------:R-:W-:Y:S01]  /*4bb0*/  IMAD.U32 R20, RZ, RZ, UR9 ;  /* 0x00000009ff147e24 */ /* 0x000fe2000f8e00ff */
[----:B------:R-:W-:Y:S01]  /*4bc0*/  UPRMT UR8, UR37, 0x654, UR17 ;  /* 0x0000065425087896 */ /* 0x000fe20008000011 */
[----:B------:R-:W-:Y:S03]  /*4bd0*/  @!P4 R2UR UR15, R21 ;  /* 0x00000000150fc2ca */ /* 0x000fe600000e0000 */
[----:B------:R-:W-:Y:S01]  /*4be0*/  @!P4 R2UR UR14, R20 ;  /* 0x00000000140ec2ca */ /* 0x000fe200000e0000 */
[----:B------:R-:W-:Y:S11]  /*4bf0*/  @!P4 IMAD.MOV.U32 R20, RZ, RZ, 0x2000 ;  /* 0x00002000ff14c424 */ /* 0x000ff600078e00ff */
[----:B------:R-:W-:Y:S01]  /*4c00*/  @!UPT UIADD3 URZ, UPT, UPT, URZ, URZ, URZ ;  /* 0x000000fffffff290 */ /* 0x000fe2000fffe0ff */
[----:B------:R1:W-:Y:S01]  /*4c10*/  @!UP1 UTMALDG.3D [UR16], [UR14], desc[UR10] ;  /* 0x00000a100e0095b4 */ /* 0x0003e20008011000 */
[----:B------:R1:W-:Y:S02]  /*4c20*/  @!P4 SYNCS.ARRIVE.TRANS64.RED.A0TR RZ, [UR7+0x50], R20 ;  /* 0x00005014ffffc9a7 */ /* 0x0003e40008300407 */
[----:B-1----:R-:W-:Y:S01]  /*4c30*/  @!P1 ISETP.NE.AND P2, PT, R3, 0x1, PT ;  /* 0x000000010300980c */ /* 0x002fe20003f45270 */
[C---:B--2---:R-:W-:Y:S01]  /*4c40*/  @!P1 IMAD.HI.U32 R14, R13.reuse, R14, RZ ;  /* 0x0000000e0d0e9227 */ /* 0x044fe200078e00ff */
[----:B----4-:R-:W-:Y:S03]  /*4c50*/  @!P1 ISETP.NE.AND P0, PT, R10, 0x1, PT ;  /* 0x000000010a00980c */ /* 0x010fe60003f05270 */
[C---:B------:R-:W-:Y:S01]  /*4c60*/  @!P1 IMAD.HI.U32 R11, R8.reuse, R11, RZ ;  /* 0x0000000b080b9227 */ /* 0x040fe200078e00ff */
[----:B------:R-:W-:Y:S04]  /*4c70*/  @!P1 SHF.R.U32.HI R14, RZ, R15, R14 ;  /* 0x0000000fff0e9219 */ /* 0x000fe8000001160e */
[----:B-----5:R-:W-:Y:S01]  /*4c80*/  @!P1 SHF.R.U32.HI R9, RZ, R0, R11 ;  /* 0x00000000ff099219 */ /* 0x020fe2000001160b */
[----:B------:R-:W-:Y:S01]  /*4c90*/  SYNCS.ARRIVE.TRANS64.RED.A1T0 RZ, [UR8], RZ ;  /* 0x000000ffffff79a7 */ /* 0x000fe20008100408 */
[----:B------:R-:W-:Y:S02]  /*4ca0*/  @!P1 SEL R14, R13, R14, !P2 ;  /* 0x0000000e0d0e9207 */ /* 0x000fe40005000000 */
[----:B------:R-:W-:Y:S01]  /*4cb0*/  @!P1 SEL R9, R8, R9, !P0 ;  /* 0x0000000908099207 */ /* 0x000fe20004000000 */
[----:B------:R-:W1:Y:S04]  /*4cc0*/  SYNCS.PHASECHK.TRANS64.TRYWAIT P5, [UR7+0x78], R12 ;  /* 0x0000780cff0075a7 */ /* 0x000e6800080a1107 */
[----:B------:R-:W-:Y:S02]  /*4cd0*/  @!P1 IMAD.IADD R0, R9, 0x1, -R14 ;  /* 0x0000000109009824 */ /* 0x000fe400078e0a0e */
[----:B------:R-:W-:Y:S02]  /*4ce0*/  @!P1 IMAD.IADD R9, R14, 0x1, -R9 ;  /* 0x000000010e099824 */ /* 0x000fe400078e0a09 */
[----:B------:R-:W-:Y:S02]  /*4cf0*/  @!P1 IMAD R13, R0, R3, R13 ;  /* 0x00000003000d9224 */ /* 0x000fe400078e020d */
[----:B------:R-:W-:Y:S01]  /*4d00*/  @!P1 IMAD R8, R9, R10, R8 ;  /* 0x0000000a09089224 */ /* 0x000fe200078e0208 */
[----:B-1----:R-:W-:Y:S06]  /*4d10*/  @!P5 BRA `(.L_x_93) ;  /* 0x0000007000b8d947 */ /* 0x002fec0003800000 */
.L_x_179:
[----:B-1----:R-:W-:Y:S01]  /*4d20*/  @!P4 IADD3 R3, P0, PT, R32, 0x580, RZ ;  /* 0x000005802003c810 */ /* 0x002fe20007f1e0ff */
[----:B------:R-:W-:Y:S01]  /*4d30*/  VOTEU.ALL UP1, P4 ;  /* 0x0000000000ff7886 */ /* 0x000fe20002020000 */
[----:B------:R-:W-:Y:S01]  /*4d40*/  UMOV UR18, 0x0 ;  /* 0x0000000000127882 */ /* 0x000fe20000000000 */
[----:B------:R-:W-:Y:S01]  /*4d50*/  UMOV UR19, 0x10000000 ;  /* 0x1000000000137882 */ /* 0x000fe20000000000 */
[----:B------:R-:W-:Y:S01]  /*4d60*/  @!P4 R2UR UR9, R3 ;  /* 0x000000000309c2ca */ /* 0x000fe200000e0000 */
[----:B------:R-:W-:Y:S01]  /*4d70*/  @!P4 IMAD.X R0, RZ, RZ, R33, P0 ;  /* 0x000000ffff00c224 */ /* 0x000fe200000e0621 */
[----:B------:R-:W-:Y:S01]  /*4d80*/  @!UP1 UIADD3 UR10, UPT, UPT, UR34, 0xc0, URZ ;  /* 0x000000c0220a9890 */ /* 0x000fe2000fffe0ff */
[----:B------:R-:W-:Y:S01]  /*4d90*/  ISETP.NE.AND P0, PT, R30, 0x2, PT ;  /* 0x000000021e00780c */ /* 0x000fe20003f05270 */
[----:B------:R-:W-:Y:S01]  /*4da0*/  UMOV UR11, UR35 ;  /* 0x00000023000b7c82 */ /* 0x000fe20008000000 */
[----:B------:R-:W-:Y:S01]  /*4db0*/  UMOV UR12, UR36 ;  /* 0x00000024000c7c82 */ /* 0x000fe20008000000 */
[----:B------:R-:W-:Y:S01]  /*4dc0*/  @!P4 R2UR UR8, R0 ;  /* 0x000000000008c2ca */ /* 0x000fe200000e0000 */
[----:B------:R-:W-:Y:S01]  /*4dd0*/  IMAD.IADD R20, R8, 0x1, R147 ;  /* 0x0000000108147824 */ /* 0x000fe200078e0293 */
[----:B------:R-:W-:Y:S01]  /*4de0*/  @P3 R2UR UR36, R28 ;  /* 0x000000001c2432ca */ /* 0x000fe200000e0000 */
[----:B------:R-:W-:Y:S01]  /*4df0*/  IMAD.IADD R21, R13, 0x1, R170 ;  /* 0x000000010d157824 */ /* 0x000fe200078e02aa */
[----:B------:R-:W-:Y:S02]  /*4e00*/  SEL R0, RZ, 0x1, P0 ;  /* 0x00000001ff007807 */ /* 0x000fe40000000000 */
[----:B------:R-:W-:Y:S01]  /*4e10*/  LOP3.LUT R31, R31, 0x1, RZ, 0x3c, !PT ;  /* 0x000000011f1f7812 */ /* 0x000fe200078e3cff */
[----:B------:R-:W-:Y:S01]  /*4e20*/  IMAD.U32 R10, RZ, RZ, UR9 ;  /* 0x00000009ff0a7e24 */ /* 0x000fe2000f8e00ff */
[----:B------:R-:W-:Y:S01]  /*4e30*/  @!UP1 UIADD3 UR9, UPT, UPT, UR7, 0x58, URZ ;  /* 0x0000005807099890 */ /* 0x000fe2000fffe0ff */
[----:B------:R-:W-:Y:S02]  /*4e40*/  LOP3.LUT R29, R29, R0, RZ, 0x3c, !PT ;  /* 0x000000001d1d7212 */ /* 0x000fe400078e3cff */
[----:B------:R-:W-:Y:S02]  /*4e50*/  SEL R30, R30, RZ, P0 ;  /* 0x000000ff1e1e7207 */ /* 0x000fe40000000000 */
[----:B------:R-:W-:Y:S01]  /*4e60*/  IMAD.U32 R11, RZ, RZ, UR8 ;  /* 0x00000008ff0b7e24 */ /* 0x000fe2000f8e00ff */
[----:B------:R-:W-:Y:S01]  /*4e70*/  @!P4 R2UR UR14, R10 ;  /* 0x000000000a0ec2ca */ /* 0x000fe200000e0000 */
[----:B------:R-:W-:Y:S01]  /*4e80*/  @!UP1 UIADD3 UR8, UPT, UPT, UR7, 0x6200, URZ ;  /* 0x0000620007089890 */ /* 0x000fe2000fffe0ff */
[----:B------:R-:W-:Y:S02]  /*4e90*/  VOTEU.ALL UP1, P4 ;  /* 0x0000000000ff7886 */ /* 0x000fe40002020000 */
[----:B------:R-:W-:Y:S11]  /*4ea0*/  @!P4 R2UR UR15, R11 ;  /* 0x000000000b0fc2ca */ /* 0x000ff600000e0000 */
[----:B------:R-:W-:Y:S02]  /*4eb0*/  @!UPT UIADD3 URZ, UPT, UPT, URZ, URZ, URZ ;  /* 0x000000fffffff290 */ /* 0x000fe4000fffe0ff */
[----:B------:R2:W-:Y:S01]  /*4ec0*/  @!UP1 UTMALDG.3D [UR8], [UR14], desc[UR18] ;  /* 0x000012080e0095b4 */ /* 0x0005e20008011000 */
[----:B------:R2:W-:Y:S01]  /*4ed0*/  @!P4 SYNCS.ARRIVE.TRANS64.RED.A0TR RZ, [UR7+0x58], R23 ;  /* 0x00005817ffffc9a7 */ /* 0x0005e20008300407 */
[----:B------:R-:W-:Y:S01]  /*4ee0*/  UPLOP3.LUT UP1, UPT, UPT, UPT, UPT, 0x80, 0x8 ;  /* 0x000000000008789c */ /* 0x000fe20003f2f070 */
[----:B------:R-:W-:Y:S01]  /*4ef0*/  SYNCS.ARRIVE.TRANS64.RED.A1T0 RZ, [UR13], RZ ;  /* 0x000000ffffff79a7 */ /* 0x000fe2000810040d */
[----:B------:R-:W-:Y:S09]  /*4f00*/  @P3 BRA `(.L_x_94) ;  /* 0xfffffff000943947 */ /* 0x000ff2000383ffff */
[----:B------:R-:W-:-:S04]  /*4f10*/  SHF.L.U32 R3, R31, 0x1f, RZ ;  /* 0x0000001f1f037819 */ /* 0x000fc800000006ff */
[----:B------:R-:W1:Y:S02]  /*4f20*/  SYNCS.PHASECHK.TRANS64.TRYWAIT P0, [UR7+0x60], R3 ;  /* 0x00006003ff0075a7 */ /* 0x000e640008001107 */
[----:B-1----:R-:W-:Y:S05]  /*4f30*/  @!P0 BRA `(.L_x_95) ;  /* 0x0000007000488947 */ /* 0x002fea0003800000 */
.L_x_181:
[----:B------:R-:W4:Y:S02]  /*4f40*/  SYNCS.PHASECHK.TRANS64.TRYWAIT P0, [UR7+0x68], R3 ;  /* 0x00006803ff0075a7 */ /* 0x000f240008001107 */
[----:B----4-:R-:W-:Y:S05]  /*4f50*/  @!P0 BRA `(.L_x_96) ;  /* 0x0000007000588947 */ /* 0x010fea0003800000 */
.L_x_183:
[----:B------:R-:W4:Y:S02]  /*4f60*/  SYNCS.PHASECHK.TRANS64.TRYWAIT P0, [UR7+0x70], R3 ;  /* 0x00007003ff0075a7 */ /* 0x000f240008001107 */
[----:B----4-:R-:W-:Y:S05]  /*4f70*/  @!P0 BRA `(.L_x_97) ;  /* 0x0000007000688947 */ /* 0x010fea0003800000 */
.L_x_185:
[----:B-1----:R-:W-:-:S07]  /*4f80*/  MOV R0, UR7 ;  /* 0x0000000700007c02 */ /* 0x002fce0008000f00 */
.L_x_98:
[----:B-1----:R-:W-:-:S04]  /*4f90*/  SHF.L.U32 R3, R31, 0x1f, RZ ;  /* 0x0000001f1f037819 */ /* 0x002fc800000006ff */
[----:B------:R1:W4:Y:S03]  /*4fa0*/  SYNCS.PHASECHK.TRANS64.TRYWAIT P0, [R0+URZ+0x78], R3 ;  /* 0x00007803000075a7 */ /* 0x00032600080011ff */
[----:B----4-:R-:W-:Y:S05]  /*4fb0*/  @!P0 NANOSLEEP.SYNCS 0x989680 ;  /* 0x009896800000895d */ /* 0x010fea0003900000 */
[----:B------:R-:W4:Y:S02]  /*4fc0*/  @!P0 SYNCS.PHASECHK.TRANS64 P0, [R0+URZ+0x78], R3 ;  /* 0x00007803000085a7 */ /* 0x000f2400080010ff */
[----:B--2-4-:R-:W-:Y:S05]  /*4fd0*/  @P0 EXIT ;  /* 0x000000000000094d */ /* 0x014fea0003800000 */
[----:B------:R-:W-:Y:S05]  /*4fe0*/  BRA `(.L_x_98) ;  /* 0xfffffffc00e87947 */ /* 0x000fea000383ffff */
.L_x_83:
[----:B------:R-:W-:-:S06]  /*4ff0*/  UISETP.GE.AND UP1, UPT, UR10, 0x4, UPT ;  /* 0x000000040a00788c */ /* 0x000fcc000bf26270 */
[----:B------:R-:W-:-:S13]  /*5000*/  PLOP3.LUT P0, PT, PT, PT, UP1, 0x80, 0x8 ;  /* 0x000000000008781c */ /* 0x000fda0003f0f018 */
[----:B------:R-:W-:Y:S05]  /*5010*/  @!P0 EXIT ;  /* 0x000000000000894d */ /* 0x000fea0003800000 */
[----:B------:R-:W-:Y:S01]  /*5020*/  BAR.SYNC.DEFER_BLOCKING 0x6, 0xa0 ;  /* 0x0182800000007b1d */ /* 0x000fe20000010000 */
[C---:B------:R-:W-:Y:S01]  /*5030*/  IMAD.SHL.U32 R3, R185.reuse, 0x40, RZ ;  /* 0x00000040b9037824 */ /* 0x040fe200078e00ff */
[C---:B------:R-:W-:Y:S01]  /*5040*/  LOP3.LUT R189, R185.reuse, 0x60, RZ, 0xc0, !PT ;  /* 0x00000060b9bd7812 */ /* 0x040fe200078ec0ff */
[C---:B------:R-:W-:Y:S01]  /*5050*/  IMAD.SHL.U32 R172, R185.reuse, 0x8, RZ ;  /* 0x00000008b9ac7824 */ /* 0x040fe200078e00ff */
[C---:B------:R-:W-:Y:S01]  /*5060*/  LOP3.LUT R187, R185.reuse, 0x2, RZ, 0xc0, !PT ;  /* 0x00000002b9bb7812 */ /* 0x040fe200078ec0ff */
[----:B------:R-:W-:Y:S01]  /*5070*/  IMAD.U32 R79, R185, 0x10000, RZ ;  /* 0x00010000b94f7824 */ /* 0x000fe200078e00ff */
[----:B------:R-:W-:Y:S02]  /*5080*/  UMOV UR49, 0x400 ;  /* 0x0000040000317882 */ /* 0x000fe40000000000 */
[----:B------:R-:W1:Y:S01]  /*5090*/  LDC R177, c[0x0][0x370] ;  /* 0x0000dc00ffb17b82 */ /* 0x000e620000000800 */
[----:B------:R-:W-:Y:S01]  /*50a0*/  ULEA UR49, UR37, UR49, 0x18 ;  /* 0x0000003125317291 */ /* 0x000fe2000f8ec0ff */
[----:B------:R-:W-:Y:S01]  /*50b0*/  LOP3.LUT R5, R3, 0x180, RZ, 0xc0, !PT ;  /* 0x0000018003057812 */ /* 0x000fe200078ec0ff */
[----:B------:R-:W-:Y:S01]  /*50c0*/  HFMA2 R192, -RZ, RZ, 0, 0 ;  /* 0x00000000ffc07431 */ /* 0x000fe200000001ff */
[----:B------:R-:W-:Y:S01]  /*50d0*/  LOP3.LUT R79, R79, 0x600000, RZ, 0xc0, !PT ;  /* 0x006000004f4f7812 */ /* 0x000fe200078ec0ff */
[----:B------:R-:W-:Y:S01]  /*50e0*/  UIADD3 UR4, UPT, UPT, UR49, 0x8200, URZ ;  /* 0x0000820031047890 */ /* 0x000fe2000fffe0ff */
[----:B------:R-:W-:Y:S01]  /*50f0*/  LOP3.LUT R172, R5, 0x30, R172, 0xf8, !PT ;  /* 0x0000003005ac7812 */ /* 0x000fe200078ef8ac */
[----:B------:R-:W-:Y:S01]  /*5100*/  IMAD.MOV.U32 R76, RZ, RZ, RZ ;  /* 0x000000ffff4c7224 */ /* 0x000fe200078e00ff */
[----:B------:R-:W2:Y:S01]  /*5110*/  LDC R74, c[0x0][0xb0c] ;  /* 0x0002c300ff4a7b82 */ /* 0x000ea20000000800 */
[----:B------:R-:W-:-:S02]  /*5120*/  LOP3.LUT R185, R185, 0x4, RZ, 0xc0, !PT ;  /* 0x00000004b9b97812 */ /* 0x000fc400078ec0ff */
[----:B------:R-:W-:Y:S02]  /*5130*/  CS2R R182, SRZ ;  /* 0x0000000000b67805 */ /* 0x000fe4000001ff00 */
[----:B------:R-:W-:Y:S02]  /*5140*/  LOP3.LUT R172, R172, 0x1e40, R3, 0xf8, !PT ;  /* 0x00001e40acac7812 */ /* 0x000fe400078ef803 */
[----:B------:R-:W-:Y:S02]  /*5150*/  CS2R R180, SRZ ;  /* 0x0000000000b47805 */ /* 0x000fe4000001ff00 */
[----:B------:R-:W-:Y:S01]  /*5160*/  IADD3 R184, PT, PT, -R185, 0x2, RZ ;  /* 0x00000002b9b87810 */ /* 0x000fe20007ffe1ff */
[----:B------:R-:W-:Y:S01]  /*5170*/  IMAD.MOV R176, RZ, RZ, -R187 ;  /* 0x000000ffffb07224 */ /* 0x000fe200078e0abb */
[----:B------:R-:W-:Y:S01]  /*5180*/  MOV R188, UR4 ;  /* 0x0000000400bc7c02 */ /* 0x000fe20008000f00 */
[----:B------:R-:W3:Y:S01]  /*5190*/  LDC R174, c[0x0][0xb20] ;  /* 0x0002c800ffae7b82 */ /* 0x000ee20000000800 */
[----:B------:R-:W4:Y:S01]  /*51a0*/  LDS R0, [UR49+0x120] ;  /* 0x00012031ff007984 */ /* 0x000f220008000800 */
[----:B------:R-:W-:Y:S01]  /*51b0*/  VIADD R186, R172, UR49 ;  /* 0x00000031acba7c36 */ /* 0x000fe20008000000 */
[----:B------:R-:W1:Y:S01]  /*51c0*/  LDCU.64 UR52, c[0x0][0x348] ;  /* 0x00006900ff3477ac */ /* 0x000e620008000a00 */
[----:B------:R-:W-:-:S02]  /*51d0*/  IMAD.MOV R175, RZ, RZ, -R185 ;  /* 0x000000ffffaf7224 */ /* 0x000fc400078e0ab9 */
[----:B------:R-:W-:Y:S01]  /*51e0*/  VIADD R186, R186, 0x200 ;  /* 0x00000200baba7836 */ /* 0x000fe20000000000 */
[----:B------:R-:W1:Y:S01]  /*51f0*/  LDCU.64 UR38, c[0x0][0x888] ;  /* 0x00011100ff2677ac */ /* 0x000e620008000a00 */
[----:B------:R-:W1:Y:S01]  /*5200*/  LDC R73, c[0x0][0xb30] ;  /* 0x0002cc00ff497b82 */ /* 0x000e620000000800 */
[----:B------:R-:W1:Y:S01]  /*5210*/  LDCU.64 UR44, c[0x0][0x890] ;  /* 0x00011200ff2c77ac */ /* 0x000e620008000a00 */
[----:B------:R-:W-:-:S06]  /*5220*/  UIADD3 UR48, UPT, UPT, UR49, 0x200, URZ ;  /* 0x0000020031307890 */ /* 0x000fcc000fffe0ff */
[----:B------:R-:W1:Y:S08]  /*5230*/  LDC.64 R168, c[0x0][0xb10] ;  /* 0x0002c400ffa87b82 */ /* 0x000e700000000a00 */
[----:B------:R-:W1:Y:S08]  /*5240*/  LDC.64 R70, c[0x0][0xb18] ;  /* 0x0002c600ff467b82 */ /* 0x000e700000000a00 */
[----:B------:R-:W1:Y:S08]  /*5250*/  LDC.64 R68, c[0x0][0xb28] ;  /* 0x0002ca00ff447b82 */ /* 0x000e700000000a00 */
[----:B------:R-:W1:Y:S01]  /*5260*/  LDC.64 R166, c[0x0][0x8b0] ;  /* 0x00022c00ffa67b82 */ /* 0x000e620000000a00 */
[----:B----4-:R-:W-:-:S07]  /*5270*/  IMAD.IADD R79, R0, 0x1, R79 ;  /* 0x00000001004f7824 */ /* 0x010fce00078e024f */
[----:B------:R-:W4:Y:S08]  /*5280*/  LDC.64 R164, c[0x0][0x8a8] ;  /* 0x00022a00ffa47b82 */ /* 0x000f300000000a00 */
[----:B--23--:R-:W1:Y:S02]  /*5290*/  LDC R178, c[0x0][0x374] ;  /* 0x0000dd00ffb27b82 */ /* 0x00ce640000000800 */
.L_x_143:
[----:B------:R-:W-:Y:S02]  /*52a0*/  LEA R0, R192, UR49, 0x3 ;  /* 0x00000031c0007c11 */ /* 0x000fe4000f8e18ff */
[----:B------:R-:W-:Y:S02]  /*52b0*/  SHF.L.U32 R3, R182, 0x1f, RZ ;  /* 0x0000001fb6037819 */ /* 0x000fe400000006ff */
[----:B-1----:R-:W-:Y:S02]  /*52c0*/  LEA R16, R192, UR49, 0x4 ;  /* 0x00000031c0107c11 */ /* 0x002fe4000f8e20ff */
[----:B------:R-:W2:Y:S02]  /*52d0*/  SYNCS.PHASECHK.TRANS64.TRYWAIT P0, [R0+URZ+0x90], R3 ;  /* 0x00009003000075a7 */ /* 0x000ea400080011ff */
[----:B--2---:R-:W-:Y:S05]  /*52e0*/  @!P0 BRA `(.L_x_99) ;  /* 0x0000006c00a48947 */ /* 0x004fea0003800000 */
.L_x_186:
[----:B------:R-:W3:Y:S01]  /*52f0*/  LDC.64 R12, c[0x0][0xb10] ;  /* 0x0002c400ff0c7b82 */ /* 0x000ee20000000a00 */
[----:B------:R-:W4:Y:S01]  /*5300*/  LDS.128 R16, [R16+0x100] ;  /* 0x0001000010107984 */ /* 0x000f220000000c00 */
[----:B-1----:R-:W-:Y:S01]  /*5310*/  ISETP.NE.AND P1, PT, R73, 0x1, PT ;  /* 0x000000014900780c */ /* 0x002fe20003f25270 */
[----:B--2---:R-:W-:Y:S01]  /*5320*/  VIADD R0, R0, 0xa0 ;  /* 0x000000a000007836 */ /* 0x004fe20000000000 */
[----:B------:R-:W-:Y:S04]  /*5330*/  ISETP.GE.AND P0, PT, R72, 0x1, PT ;  /* 0x000000014800780c */ /* 0x000fe80003f06270 */
[----:B------:R-:W1:Y:S01]  /*5340*/  LDC.64 R10, c[0x0][0xb18] ;  /* 0x0002c600ff0a7b82 */ /* 0x000e620000000a00 */
[----:B------:R-:W-:Y:S01]  /*5350*/  PRMT R0, RZ, 0x654, R0 ;  /* 0x00000654ff007816 */ /* 0x000fe20000000000 */
[----:B------:R-:W-:Y:S01]  /*5360*/  @!PT LDS RZ, [RZ] ;  /* 0x00000000fffff984 */ /* 0x000fe20000000800 */
[----:B------:R-:W-:Y:S01]  /*5370*/  @!PT LDS RZ, [RZ] ;  /* 0x00000000fffff984 */ /* 0x000fe20000000800 */
[----:B------:R-:W-:Y:S01]  /*5380*/  @!PT LDS RZ, [RZ] ;  /* 0x00000000fffff984 */ /* 0x000fe20000000800 */
[----:B------:R-:W-:Y:S01]  /*5390*/  @!PT LDS RZ, [RZ] ;  /* 0x00000000fffff984 */ /* 0x000fe20000000800 */
[----:B------:R2:W-:Y:S06]  /*53a0*/  MEMBAR.ALL.CTA ;  /* 0x0000000000007992 */ /* 0x0005ec0000008000 */
[----:B--2---:R-:W2:Y:S01]  /*53b0*/  FENCE.VIEW.ASYNC.S ;  /* 0x00000000000073c6 */ /* 0x004ea20000000000 */
[----:B------:R-:W1:Y:S08]  /*53c0*/  @!P1 LDC R14, c[0x0][0xb20] ;  /* 0x0002c800ff0e9b82 */ /* 0x000e700000000800 */
[----:B------:R-:W1:Y:S01]  /*53d0*/  @!P1 LDC R9, c[0x0][0xb0c] ;  /* 0x0002c300ff099b82 */ /* 0x000e620000000800 */
[----:B--2---:R2:W-:Y:S01]  /*53e0*/  SYNCS.ARRIVE.TRANS64.RED.A1T0 RZ, [R0+URZ], RZ ;  /* 0x000000ff00ff79a7 */ /* 0x0045e200081004ff */
[----:B----4-:R-:W-:Y:S04]  /*53f0*/  LOP3.LUT P4, RZ, R18, 0x1, RZ, 0xc0, !PT ;  /* 0x0000000112ff7812 */ /* 0x010fe8000788c0ff */
[----:B------:R-:W-:Y:S09]  /*5400*/  P2R R190, PR, RZ, 0x10 ;  /* 0x00000010ffbe7803 */ /* 0x000ff20000000000 */
[----:B------:R-:W-:Y:S02]  /*5410*/  @P4 MOV R77, R16 ;  /* 0x00000010004d4202 */ /* 0x000fe40000000f00 */
[----:B------:R-:W-:Y:S01]  /*5420*/  @P4 LOP3.LUT R75, R17, 0xffff, RZ, 0xc0, !PT ;  /* 0x0000ffff114b4812 */ /* 0x000fe200078ec0ff */
[----:B--23--:R-:W-:Y:S06]  /*5430*/  @!P0 BRA `(.L_x_100) ;  /* 0x0000000000a48947 */ /* 0x00cfec0003800000 */
[----:B------:R-:W-:Y:S01]  /*5440*/  IMAD.HI.U32 R23, R178, R71, RZ ;  /* 0x00000047b2177227 */ /* 0x000fe200078e00ff */
[----:B------:R-:W-:Y:S02]  /*5450*/  ISETP.NE.AND P0, PT, R70, 0x1, PT ;  /* 0x000000014600780c */ /* 0x000fe40003f05270 */
[----:B------:R-:W-:Y:S01]  /*5460*/  ISETP.NE.AND P2, PT, R72, 0x1, PT ;  /* 0x000000014800780c */ /* 0x000fe20003f45270 */
[----:B------:R-:W-:Y:S01]  /*5470*/  IMAD.HI.U32 R22, R177, R168, RZ ;  /* 0x000000a8b1167227 */ /* 0x000fe200078e00ff */
[----:B------:R-:W-:Y:S02]  /*5480*/  SHF.R.U32.HI R23, RZ, R174, R23 ;  /* 0x000000aeff177219 */ /* 0x000fe40000011617 */
[----:B------:R-:W-:Y:S01]  /*5490*/  ISETP.NE.AND P3, PT, R74, 0x1, PT ;  /* 0x000000014a00780c */ /* 0x000fe20003f65270 */
[----:B------:R-:W-:Y:S01]  /*54a0*/  IMAD.HI.U32 R26, R77, R168, RZ ;  /* 0x000000a84d1a7227 */ /* 0x000fe200078e00ff */
[----:B------:R-:W-:Y:S02]  /*54b0*/  SHF.R.U32.HI R22, RZ, R169, R22 ;  /* 0x000000a9ff167219 */ /* 0x000fe40000011616 */
[----:B------:R-:W-:Y:S01]  /*54c0*/  SEL R3, R178, R23, !P0 ;  /* 0x00000017b2037207 */ /* 0x000fe20004000000 */
[----:B------:R-:W-:Y:S01]  /*54d0*/  IMAD.HI.U32 R23, R75, R71, RZ ;  /* 0x000000474b177227 */ /* 0x000fe200078e00ff */
[----:B------:R-:W-:Y:S02]  /*54e0*/  SEL R7, R177, R22, !P3 ;  /* 0x00000016b1077207 */ /* 0x000fe40005800000 */
[----:B------:R-:W-:Y:S01]  /*54f0*/  SHF.R.U32.HI R26, RZ, R169, R26 ;  /* 0x000000a9ff1a7219 */ /* 0x000fe2000001161a */
[-C--:B------:R-:W-:Y:S04]  /*5500*/  IMAD.HI.U32 R22, R3, R68.reuse, RZ ;  /* 0x0000004403167227 */ /* 0x080fe800078e00ff */
[----:B------:R-:W-:Y:S01]  /*5510*/  IMAD.HI.U32 R24, R7, R68, RZ ;  /* 0x0000004407187227 */ /* 0x000fe200078e00ff */
[-C--:B------:R-:W-:Y:S02]  /*5520*/  @P2 SHF.R.U32.HI R3, RZ, R69.reuse, R22 ;  /* 0x00000045ff032219 */ /* 0x080fe40000011616 */
[----:B------:R-:W-:Y:S02]  /*5530*/  SHF.R.U32.HI R22, RZ, R174, R23 ;  /* 0x000000aeff167219 */ /* 0x000fe40000011617 */
[----:B------:R-:W-:Y:S01]  /*5540*/  @P2 SHF.R.U32.HI R7, RZ, R69, R24 ;  /* 0x00000045ff072219 */ /* 0x000fe20000011618 */
[C---:B------:R-:W-:Y:S01]  /*5550*/  IMAD R2, R72.reuse, R3, RZ ;  /* 0x0000000348027224 */ /* 0x040fe200078e02ff */
[----:B------:R-:W-:Y:S02]  /*5560*/  SEL R5, R75, R22, !P0 ;  /* 0x000000164b057207 */ /* 0x000fe40004000000 */
[----:B------:R-:W-:Y:S01]  /*5570*/  SEL R3, R77, R26, !P3 ;  /* 0x0000001a4d037207 */ /* 0x000fe20005800000 */
[----:B------:R-:W-:Y:S01]  /*5580*/  IMAD R4, R72, R7, RZ ;  /* 0x0000000748047224 */ /* 0x000fe200078e02ff */
[C---:B------:R-:W-:Y:S01]  /*5590*/  ISETP.GE.AND P0, PT, R5.reuse, R2, PT ;  /* 0x000000020500720c */ /* 0x040fe20003f06270 */
[----:B------:R-:W-:Y:S03]  /*55a0*/  IMAD.HI.U32 R6, R5, R68, RZ ;  /* 0x0000004405067227 */ /* 0x000fe600078e00ff */
[----:B------:R-:W-:Y:S01]  /*55b0*/  ISETP.GE.OR P0, PT, R3, R4, P0 ;  /* 0x000000040300720c */ /* 0x000fe20000706670 */
[----:B------:R-:W-:Y:S01]  /*55c0*/  IMAD.MOV R4, RZ, RZ, -R3 ;  /* 0x000000ffff047224 */ /* 0x000fe200078e0a03 */
[-C--:B------:R-:W-:Y:S03]  /*55d0*/  SHF.R.U32.HI R6, RZ, R69.reuse, R6 ;  /* 0x00000045ff067219 */ /* 0x080fe60000011606 */
[----:B------:R-:W-:Y:S01]  /*55e0*/  IMAD R77, R74, R4, R77 ;  /* 0x000000044a4d7224 */ /* 0x000fe200078e024d */
[----:B------:R-:W-:Y:S05]  /*55f0*/  SEL R15, R5, R6, !P2 ;  /* 0x00000006050f7207 */ /* 0x000fea0005000000 */
[----:B------:R-:W-:Y:S02]  /*5600*/  IMAD.MOV R6, RZ, RZ, -R15 ;  /* 0x000000ffff067224 */ /* 0x000fe400078e0a0f */
[C---:B------:R-:W-:Y:S04]  /*5610*/  @!P0 IMAD.HI.U32 R2, R3.reuse, R68, RZ ;  /* 0x0000004403028227 */ /* 0x040fe800078e00ff */
[----:B------:R-:W-:Y:S01]  /*5620*/  IMAD R6, R72, R6, R5 ;  /* 0x0000000648067224 */ /* 0x000fe200078e0205 */
[----:B------:R-:W-:Y:S04]  /*5630*/  @!P0 SHF.R.U32.HI R2, RZ, R69, R2 ;  /* 0x00000045ff028219 */ /* 0x000fe80000011602 */
[----:B------:R-:W-:Y:S02]  /*5640*/  @!P0 SEL R0, R3, R2, !P2 ;  /* 0x0000000203008207 */ /* 0x000fe40005000000 */
[----:B------:R-:W-:Y:S02]  /*5650*/  IADD3 R2, PT, PT, -R5, RZ, RZ ;  /* 0x000000ff05027210 */ /* 0x000fe40007ffe1ff */
[----:B------:R-:W-:Y:S01]  /*5660*/  @!P0 IADD3 R8, PT, PT, R15, -R0, RZ ;  /* 0x800000000f088210 */ /* 0x000fe20007ffe0ff */
[----:B------:R-:W-:Y:S02]  /*5670*/  @!P0 IMAD R0, R7, R6, R0 ;  /* 0x0000000607008224 */ /* 0x000fe400078e0200 */
[----:B------:R-:W-:Y:S02]  /*5680*/  IMAD R75, R70, R2, R75 ;  /* 0x00000002464b7224 */ /* 0x000fe400078e024b */
[----:B------:R-:W-:Y:S02]  /*5690*/  @!P0 IMAD R5, R8, R72, R3 ;  /* 0x0000004808058224 */ /* 0x000fe400078e0203 */
[----:B------:R-:W-:Y:S04]  /*56a0*/  @!P0 IMAD.MOV.U32 R3, RZ, RZ, R0 ;  /* 0x000000ffff038224 */ /* 0x000fe800078e0000 */
[----:B------:R-:W-:Y:S02]  /*56b0*/  IMAD R77, R3, R74, R77 ;  /* 0x0000004a034d7224 */ /* 0x000fe400078e024d */
[----:B------:R-:W-:Y:S07]  /*56c0*/  IMAD R75, R5, R70, R75 ;  /* 0x00000046054b7224 */ /* 0x000fee00078e024b */
.L_x_100:
[----:B-1----:R-:W-:Y:S01]  /*56d0*/  @!P1 ISETP.NE.AND P0, PT, R10, 0x1, PT ;  /* 0x000000010a00980c */ /* 0x002fe20003f05270 */
[----:B------:R-:W-:Y:S01]  /*56e0*/  @!P1 IMAD.HI.U32 R0, R77, R12, RZ ;  /* 0x0000000c4d009227 */ /* 0x000fe200078e00ff */
[----:B------:R-:W-:Y:S01]  /*56f0*/  @!P1 ISETP.NE.AND P2, PT, R9, 0x1, PT ;  /* 0x000000010900980c */ /* 0x000fe20003f45270 */
[----:B------:R-:W-:Y:S01]  /*5700*/  ULOP3.LUT UP0, URZ, UR48, 0x1b0, URZ, 0xc0, !UPT ;  /* 0x000001b030ff7892 */ /* 0x000fe2000f80c0ff */
[----:B------:R-:W-:Y:S01]  /*5710*/  R2UR UR42, R21 ;  /* 0x00000000152a72ca */ /* 0x000fe200000e0000 */
[----:B------:R-:W-:Y:S01]  /*5720*/  @!P1 IMAD.HI.U32 R3, R75, R11, RZ ;  /* 0x0000000b4b039227 */ /* 0x000fe200078e00ff */
[----:B------:R-:W-:Y:S02]  /*5730*/  @!P1 SHF.R.U32.HI R0, RZ, R13, R0 ;  /* 0x0000000dff009219 */ /* 0x000fe40000011600 */
[----:B------:R-:W-:Y:S01]  /*5740*/  R2UR UR41, R20 ;  /* 0x00000000142972ca */ /* 0x000fe200000e0000 */
[----:B------:R-:W-:Y:S01]  /*5750*/  VIADD R192, R192, 0x1 ;  /* 0x00000001c0c07836 */ /* 0x000fe20000000000 */
[----:B------:R-:W-:Y:S02]  /*5760*/  @!P1 SHF.R.U32.HI R2, RZ, R14, R3 ;  /* 0x0000000eff029219 */ /* 0x000fe40000011603 */
[----:B------:R-:W-:Y:S02]  /*5770*/  @!P1 SEL R3, R77, R0, !P2 ;  /* 0x000000004d039207 */ /* 0x000fe40005000000 */
[----:B------:R-:W-:Y:S02]  /*5780*/  @!P1 SEL R2, R75, R2, !P0 ;  /* 0x000000024b029207 */ /* 0x000fe40004000000 */
[----:B------:R-:W-:Y:S01]  /*5790*/  @P4 SHF.R.U32.HI R179, RZ, 0x10, R17 ;  /* 0x00000010ffb34819 */ /* 0x000fe20000011611 */
[----:B------:R-:W-:Y:S02]  /*57a0*/  USHF.L.U32 UR42, UR42, 0x7, URZ ;  /* 0x000000072a2a7899 */ /* 0x000fe400080006ff */
[----:B------:R-:W-:Y:S02]  /*57b0*/  @!P1 IMAD.IADD R0, R2, 0x1, -R3 ;  /* 0x0000000102009824 */ /* 0x000fe400078e0a03 */
[----:B------:R-:W-:Y:S01]  /*57c0*/  @!P1 IMAD.IADD R2, R3, 0x1, -R2 ;  /* 0x0000000103029824 */ /* 0x000fe200078e0a02 */
[----:B------:R-:W-:Y:S01]  /*57d0*/  USHF.L.U32 UR41, UR41, 0x8, URZ ;  /* 0x0000000829297899 */ /* 0x000fe200080006ff */
[----:B------:R-:W-:Y:S02]  /*57e0*/  @!P1 IMAD R77, R0, R9, R77 ;  /* 0x00000009004d9224 */ /* 0x000fe400078e024d */
[----:B------:R-:W-:Y:S01]  /*57f0*/  @!P1 IMAD R75, R2, R10, R75 ;  /* 0x0000000a024b9224 */ /* 0x000fe200078e024b */
[----:B------:R-:W-:Y:S08]  /*5800*/  BRA.U !UP0, `(.L_x_101) ;  /* 0x0000000108407547 */ /* 0x000ff0000b800000 */
[----:B------:R-:W1:Y:S01]  /*5810*/  LDCU.64 UR8, c[0x4][0x88] ;  /* 0x01001100ff0877ac */ /* 0x000e620008000a00 */
[----:B------:R-:W-:Y:S01]  /*5820*/  MOV R3, 0x0 ;  /* 0x0000000000037802 */ /* 0x000fe20000000f00 */
[----:B------:R-:W-:Y:S02]  /*5830*/  HFMA2 R12, -RZ, RZ, 0, 5.9604644775390625e-08 ;  /* 0x00000001ff0c7431 */ /* 0x000fe400000001ff */
[----:B------:R-:W-:Y:S02]  /*5840*/  IMAD.MOV.U32 R8, RZ, RZ, 0x70 ;  /* 0x00000070ff087424 */ /* 0x000fe400078e00ff */
[----:B------:R-:W-:Y:S01]  /*5850*/  IMAD.MOV.U32 R13, RZ, RZ, RZ ;  /* 0x000000ffff0d7224 */ /* 0x000fe200078e00ff */
[----:B------:R-:W2:Y:S01]  /*5860*/  LDCU.64 UR6, c[0x4][0x90] ;  /* 0x01001200ff0677ac */ /* 0x000ea20008000a00 */
[----:B------:R-:W3:Y:S01]  /*5870*/  LDC.64 R2, c[0x4][R3] ;  /* 0x0100000003027b82 */ /* 0x000ee20000000a00 */
[----:B------:R-:W4:Y:S01]  /*5880*/  LDCU.64 UR4, c[0x4][0x8] ;  /* 0x01000100ff0477ac */ /* 0x000f220008000a00 */
[----:B-1----:R-:W-:Y:S01]  /*5890*/  MOV R5, UR9 ;  /* 0x0000000900057c02 */ /* 0x002fe20008000f00 */
[----:B------:R-:W-:Y:S01]  /*58a0*/  IMAD.U32 R4, RZ, RZ, UR8 ;  /* 0x00000008ff047e24 */ /* 0x000fe2000f8e00ff */
[----:B--2---:R-:W-:Y:S01]  /*58b0*/  MOV R7, UR7 ;  /* 0x0000000700077c02 */ /* 0x004fe20008000f00 */
[----:B------:R-:W-:Y:S01]  /*58c0*/  IMAD.U32 R6, RZ, RZ, UR6 ;  /* 0x00000006ff067e24 */ /* 0x000fe2000f8e00ff */
[----:B----4-:R-:W-:Y:S01]  /*58d0*/  MOV R11, UR5 ;  /* 0x00000005000b7c02 */ /* 0x010fe20008000f00 */
[----:B------:R-:W-:Y:S02]  /*58e0*/  IMAD.U32 R10, RZ, RZ, UR4 ;  /* 0x00000004ff0a7e24 */ /* 0x000fe4000f8e00ff */
[----:B------:R-:W-:Y:S07]  /*58f0*/  LEPC R20, `(.L_x_101) ;  /* 0x000000001014794e */ /* 0x000fee0000000000 */
[----:B---3-5:R-:W-:Y:S05]  /*5900*/  CALL.ABS.NOINC R2 ;  /* 0x0000000002007343 */ /* 0x028fea0003c00000 */
.L_x_101:
[----:B------:R-:W-:Y:S01]  /*5910*/  LOP3.LUT P0, RZ, R188, 0x1b0, RZ, 0xc0, !PT ;  /* 0x000001b0bcff7812 */ /* 0x000fe2000780c0ff */
[----:B------:R-:W-:Y:S11]  /*5920*/  BSSY.RECONVERGENT B6, `(.L_x_102) ;  /* 0x0000013000067945 */ /* 0x000ff60003800200 */
[----:B------:R-:W-:Y:S01]  /*5930*/  @!UPT UIADD3 URZ, UPT, UPT, URZ, URZ, URZ ;  /* 0x000000fffffff290 */ /* 0x000fe2000fffe0ff */
[----:B------:R-:W-:Y:S05]  /*5940*/  @!P0 BRA `(.L_x_103) ;  /* 0x0000000000408947 */ /* 0x000fea0003800000 */
        /* <DEDUP_REMOVED lines=16> */
.L_x_103:
[----:B------:R-:W-:Y:S05]  /*5a50*/  BSYNC.RECONVERGENT B6 ;  /* 0x0000000000067941 */ /* 0x000fea0003800200 */
.L_x_102:
[----:B------:R-:W-:Y:S01]  /*5a60*/  ISETP.NE.U32.AND P4, PT, R166, RZ, PT ;  /* 0x000000ffa600720c */ /* 0x000fe20003f85070 */
[----:B------:R-:W-:Y:S01]  /*5a70*/  UISETP.NE.AND UP2, UPT, UR50, URZ, UPT ;  /* 0x000000ff3200728c */ /* 0x000fe2000bf45270 */
[----:B------:R-:W-:Y:S01]  /*5a80*/  ISETP.NE.U32.AND P2, PT, RZ, UR38, PT ;  /* 0x00000026ff007c0c */ /* 0x000fe2000bf45070 */
[----:B------:R-:W-:Y:S01]  /*5a90*/  UISETP.NE.U32.AND UP1, UPT, UR44, URZ, UPT ;  /* 0x000000ff2c00728c */ /* 0x000fe2000bf25070 */
[----:B------:R-:W-:Y:S01]  /*5aa0*/  ISETP.NE.AND.EX P4, PT, R167, RZ, PT, P4 ;  /* 0x000000ffa700720c */ /* 0x000fe20003f85340 */
[----:B------:R-:W-:Y:S01]  /*5ab0*/  UPLOP3.LUT UP0, UPT, UPT, UPT, UPT, 0x40, 0x4 ;  /* 0x000000000004789c */ /* 0x000fe20003f0e870 */
[----:B------:R-:W-:Y:S01]  /*5ac0*/  ISETP.NE.AND.EX P2, PT, RZ, UR39, PT, P2 ;  /* 0x00000027ff007c0c */ /* 0x000fe2000bf45320 */
[----:B------:R-:W-:Y:S01]  /*5ad0*/  UISETP.NE.AND.EX UP1, UPT, UR45, URZ, UPT, UP1 ;  /* 0x000000ff2d00728c */ /* 0x000fe2000bf25310 */
[----:B------:R-:W-:Y:S04]  /*5ae0*/  PLOP3.LUT P1, PT, PT, PT, UP2, 0x80, 0x8 ;  /* 0x000000000008781c */ /* 0x000fe80003f2f028 */
[----:B------:R-:W-:Y:S06]  /*5af0*/  @UP2 UPLOP3.LUT UP0, UPT, UPT, UPT, UP1, 0x80, 0x8 ;  /* 0x000000000008289c */ /* 0x000fec0003f0f010 */
[----:B------:R-:W-:Y:S01]  /*5b00*/  PLOP3.LUT P0, PT, PT, PT, UP0, 0x80, 0x8 ;  /* 0x000000000008781c */ /* 0x000fe20003f0f008 */
[----:B------:R-:W-:Y:S01]  /*5b10*/  @!UPT UIADD3 URZ, UPT, UPT, URZ, URZ, URZ ;  /* 0x000000fffffff290 */ /* 0x000fe2000fffe0ff */
[----:B------:R-:W-:Y:S11]  /*5b20*/  BRA.U !UP1, `(.L_x_104) ;  /* 0x0000000109387547 */ /* 0x000ff6000b800000 */
[----:B------:R-:W-:Y:S01]  /*5b30*/  UISETP.NE.U32.AND UP0, UPT, UR38, URZ, UPT ;  /* 0x000000ff2600728c */ /* 0x000fe2000bf05070 */
[----:B------:R-:W-:Y:S02]  /*5b40*/  HFMA2 R0, -RZ, RZ, 0, 5.9604644775390625e-08 ;  /* 0x00000001ff007431 */ /* 0x000fe400000001ff */
[----:B------:R-:W-:Y:S01]  /*5b50*/  IMAD.MOV.U32 R171, RZ, RZ, 0x1 ;  /* 0x00000001ffab7424 */ /* 0x000fe200078e00ff */
[----:B------:R-:W-:Y:S06]  /*5b60*/  UISETP.NE.AND.EX UP0, UPT, UR39, URZ, UPT, UP0 ;  /* 0x000000ff2700728c */ /* 0x000fec000bf05300 */
[----:B------:R-:W-:Y:S05]  /*5b70*/  PLOP3.LUT P3, PT, PT, PT, UP0, 0x80, 0x8 ;  /* 0x000000000008781c */ /* 0x000fea0003f6f008 */
[----:B------:R-:W1:Y:S01]  /*5b80*/  @UP0 LDCU.64 UR6, c[0x0][0x888] ;  /* 0x00011100ff0607ac */ /* 0x000e620008000a00 */
[----:B------:R-:W-:Y:S07]  /*5b90*/  @UP0 UIMAD UR4, UR36, UR44, URZ ;  /* 0x0000002c240402a4 */ /* 0x000fee000f8e02ff */
[----:B------:R-:W-:Y:S01]  /*5ba0*/  @!P3 PRMT R171, R0, 0x7610, R171 ;  /* 0x0000761000abb816 */ /* 0x000fe200000000ab */
[----:B-1----:R-:W-:Y:S03]  /*5bb0*/  @UP0 UIMAD.WIDE UR6, UR4, 0x4, UR6 ;  /* 0x00000004040608a5 */ /* 0x002fe6000f8e0206 */
[----:B------:R-:W1:Y:S03]  /*5bc0*/  @!UP0 LDCU UR4, c[0x0][0x880] ;  /* 0x00011000ff0487ac */ /* 0x000e660008000800 */
[----:B------:R-:W-:Y:S01]  /*5bd0*/  IMAD.U32 R2, RZ, RZ, UR6 ;  /* 0x00000006ff027e24 */ /* 0x000fe2000f8e00ff */
[----:B------:R-:W-:Y:S05]  /*5be0*/  MOV R3, UR7 ;  /* 0x0000000700037c02 */ /* 0x000fea0008000f00 */
[----:B-----5:R2:W5:Y:S02]  /*5bf0*/  @P3 LDG.E R81, desc[UR46][R2.64] ;  /* 0x0000002e02513981 */ /* 0x020564000c1e1900 */
[----:B-12---:R-:W-:Y:S02]  /*5c00*/  @!P3 IMAD.U32 R81, RZ, RZ, UR4 ;  /* 0x00000004ff51be24 */ /* 0x006fe4000f8e00ff */
.L_x_104:
[----:B------:R-:W-:Y:S05]  /*5c10*/  @!P4 BRA `(.L_x_105) ;  /* 0x000000000020c947 */ /* 0x000fea0003800000 */
[----:B------:R-:W-:Y:S04]  /*5c20*/  ISETP.NE.U32.AND P3, PT, R164, RZ, PT ;  /* 0x000000ffa400720c */ /* 0x000fe80003f65070 */
[----:B------:R-:W-:Y:S11]  /*5c30*/  ISETP.NE.AND.EX P3, PT, R165, RZ, PT, P3 ;  /* 0x000000ffa500720c */ /* 0x000ff60003f65330 */
[----:B------:R-:W-:Y:S02]  /*5c40*/  @!UPT UIADD3 URZ, UPT, UPT, URZ, URZ, URZ ;  /* 0x000000fffffff290 */ /* 0x000fe4000fffe0ff */
[----:B------:R-:W1:Y:S01]  /*5c50*/  @P3 LDC.64 R2, c[0x0][0x8a8] ;  /* 0x00022a00ff023b82 */ /* 0x000e620000000a00 */
[----:B------:R-:W-:Y:S04]  /*5c60*/  @P3 IMAD R0, R166, UR36, RZ ;  /* 0x00000024a6003c24 */ /* 0x000fe8000f8e02ff */
[----:B-1----:R-:W-:Y:S05]  /*5c70*/  @P3 IMAD.WIDE R2, R0, 0x4, R2 ;  /* 0x0000000400023825 */ /* 0x002fea00078e0202 */
[----:B-----5:R1:W5:Y:S02]  /*5c80*/  @P3 LDG.E R78, desc[UR46][R2.64] ;  /* 0x0000002e024e3981 */ /* 0x020364000c1e1900 */
[----:B-1----:R-:W2:Y:S02]  /*5c90*/  @!P3 LDC R78, c[0x0][0x8a0] ;  /* 0x00022800ff4ebb82 */ /* 0x002ea40000000800 */
.L_x_105:
[----:B-----5:R-:W-:Y:S01]  /*5ca0*/  FSETP.NEU.AND P4, PT, R81, RZ, PT ;  /* 0x000000ff5100720b */ /* 0x020fe20003f8d000 */
[----:B------:R-:W-:Y:S01]  /*5cb0*/  BSSY B1, `(.L_x_106) ;  /* 0x0000047000017945 */ /* 0x000fe20003800000 */
[----:B------:R-:W-:Y:S01]  /*5cc0*/  SEL R5, RZ, 0xffffffff, P2 ;  /* 0xffffffffff057807 */ /* 0x000fe20001000000 */
[----:B------:R-:W-:Y:S01]  /*5cd0*/  IMAD.MOV.U32 R196, RZ, RZ, 0x1 ;  /* 0x00000001ffc47424 */ /* 0x000fe200078e00ff */
[----:B------:R-:W-:Y:S01]  /*5ce0*/  LOP3.LUT P3, RZ, R171, 0xff, RZ, 0xc0, !PT ;  /* 0x000000ffabff7812 */ /* 0x000fe2000786c0ff */
[C---:B------:R-:W-:Y:S01]  /*5cf0*/  IMAD R80, R76.reuse, 0x100, R79 ;  /* 0x000001004c507824 */ /* 0x040fe200078e024f */
[----:B------:R-:W-:Y:S02]  /*5d00*/  @P1 SEL R0, RZ, 0xffffffff, P4 ;  /* 0xffffffffff001807 */ /* 0x000fe40002000000 */
[----:B------:R-:W-:Y:S02]  /*5d10*/  CS2R R162, SRZ ;  /* 0x0000000000a27805 */ /* 0x000fe4000001ff00 */
[----:B------:R-:W-:Y:S02]  /*5d20*/  LEA R3, R181, UR49, 0x3 ;  /* 0x00000031b5037c11 */ /* 0x000fe4000f8e18ff */
[----:B------:R-:W-:Y:S02]  /*5d30*/  CS2R R160, SRZ ;  /* 0x0000000000a07805 */ /* 0x000fe4000001ff00 */
[----:B------:R-:W-:Y:S02]  /*5d40*/  @P0 SEL R0, R5, R0, !P3 ;  /* 0x0000000005000207 */ /* 0x000fe40005800000 */
[----:B------:R-:W-:Y:S02]  /*5d50*/  CS2R R158, SRZ ;  /* 0x00000000009e7805 */ /* 0x000fe4000001ff00 */
[----:B------:R-:W-:Y:S02]  /*5d60*/  LEA R191, R76, UR49, 0x3 ;  /* 0x000000314cbf7c11 */ /* 0x000fe4000f8e18ff */
[----:B------:R-:W-:Y:S02]  /*5d70*/  CS2R R156, SRZ ;  /* 0x00000000009c7805 */ /* 0x000fe4000001ff00 */
[----:B------:R-:W-:Y:S02]  /*5d80*/  @P1 LOP3.LUT R0, R0, 0x1, RZ, 0xc0, !PT ;  /* 0x0000000100001812 */ /* 0x000fe400078ec0ff */
[----:B------:R-:W-:Y:S02]  /*5d90*/  CS2R R154, SRZ ;  /* 0x00000000009a7805 */ /* 0x000fe4000001ff00 */
[----:B------:R-:W-:Y:S02]  /*5da0*/  SHF.L.U32 R2, R183, 0x1f, RZ ;  /* 0x0000001fb7027819 */ /* 0x000fe400000006ff */
[----:B------:R-:W-:Y:S02]  /*5db0*/  CS2R R152, SRZ ;  /* 0x0000000000987805 */ /* 0x000fe4000001ff00 */
[----:B------:R-:W-:Y:S02]  /*5dc0*/  ISETP.NE.U32.OR P6, PT, R0, 0x1, !P1 ;  /* 0x000000010000780c */ /* 0x000fe40004fc5470 */
[----:B------:R-:W-:Y:S02]  /*5dd0*/  CS2R R150, SRZ ;  /* 0x0000000000967805 */ /* 0x000fe4000001ff00 */
[----:B------:R-:W-:Y:S02]  /*5de0*/  PLOP3.LUT P2, PT, PT, PT, UP1, 0x80, 0x8 ;  /* 0x000000000008781c */ /* 0x000fe40003f4f018 */
[----:B------:R-:W-:Y:S02]  /*5df0*/  CS2R R148, SRZ ;  /* 0x0000000000947805 */ /* 0x000fe4000001ff00 */
[----:B------:R-:W-:Y:S02]  /*5e00*/  SEL R0, RZ, 0xffffffff, P4 ;  /* 0xffffffffff007807 */ /* 0x000fe40002000000 */
[----:B------:R-:W-:Y:S03]  /*5e10*/  P2R R204, PR, RZ, 0x40 ;  /* 0x00000040ffcc7803 */ /* 0x000fe60000000000 */
[----:B------:R-:W-:Y:S04]  /*5e20*/  @P6 SHF.L.U32 R4, R180, 0x1f, RZ ;  /* 0x0000001fb4046819 */ /* 0x000fe800000006ff */
[----:B------:R-:W-:Y:S01]  /*5e30*/  @P2 SEL R0, R5, R0, !P3 ;  /* 0x0000000005002207 */ /* 0x000fe20005800000 */
[----:B------:R-:W1:Y:S03]  /*5e40*/  @P6 SYNCS.PHASECHK.TRANS64.TRYWAIT P1, [R3+URZ+0x40], R4 ;  /* 0x00004004030065a7 */ /* 0x000e6600080211ff */
[----:B------:R-:W-:Y:S04]  /*5e50*/  LOP3.LUT R0, R0, 0x1, RZ, 0xc0, !PT ;  /* 0x0000000100007812 */ /* 0x000fe800078ec0ff */
[----:B------:R-:W-:Y:S04]  /*5e60*/  ISETP.NE.U32.AND P5, PT, R0, 0x1, PT ;  /* 0x000000010000780c */ /* 0x000fe80003fa5070 */
[----:B------:R-:W-:Y:S01]  /*5e70*/  P2R R197, PR, RZ, 0x20 ;  /* 0x00000020ffc57803 */ /* 0x000fe20000000000 */
[----:B------:R3:W4:Y:S01]  /*5e80*/  SYNCS.PHASECHK.TRANS64.TRYWAIT P0, [R191+URZ+0xb0], R2 ;  /* 0x0000b002bf0075a7 */ /* 0x00072200080011ff */
[----:B-1----:R-:W-:Y:S01]  /*5e90*/  @P6 SEL R196, RZ, 0x1, !P1 ;  /* 0x00000001ffc46807 */ /* 0x002fe20004800000 */
[----:B---3--:R-:W-:Y:S06]  /*5ea0*/  @!P6 BRA `(.L_x_107) ;  /* 0x00000000009ce947 */ /* 0x008fec0003800000 */
[----:B------:R-:W-:Y:S01]  /*5eb0*/  @P5 IMAD R6, R181, 0x2000, R186 ;  /* 0x00002000b5065824 */ /* 0x000fe200078e02ba */
[----:B------:R-:W-:Y:S01]  /*5ec0*/  ISETP.NE.AND P1, PT, R196, RZ, PT ;  /* 0x000000ffc400720c */ /* 0x000fe20003f25270 */
[----:B------:R-:W-:Y:S01]  /*5ed0*/  BSSY B0, `(.L_x_108) ;  /* 0x0000010000007945 */ /* 0x000fe20003800000 */
[----:B------:R-:W-:Y:S01]  /*5ee0*/  CS2R R150, SRZ ;  /* 0x0000000000967805 */ /* 0x000fe2000001ff00 */
[--C-:B------:R-:W-:Y:S01]  /*5ef0*/  @P5 IMAD R7, R187, -0x10, R6.reuse ;  /* 0xfffffff0bb075824 */ /* 0x100fe200078e0206 */
[----:B------:R-:W-:Y:S01]  /*5f00*/  CS2R R148, SRZ ;  /* 0x0000000000947805 */ /* 0x000fe2000001ff00 */
[----:B------:R-:W-:Y:S01]  /*5f10*/  @P5 IMAD R5, R185, -0x10, R6 ;  /* 0xfffffff0b9055824 */ /* 0x000fe200078e0206 */
[----:B------:R-:W-:Y:S01]  /*5f20*/  CS2R R158, SRZ ;  /* 0x00000000009e7805 */ /* 0x000fe2000001ff00 */
[----:B------:R-:W-:Y:S01]  /*5f30*/  @P5 IMAD R4, R184, 0x10, R7 ;  /* 0x00000010b8045824 */ /* 0x000fe200078e0207 */
[----:B------:R-:W-:Y:S02]  /*5f40*/  CS2R R156, SRZ ;  /* 0x00000000009c7805 */ /* 0x000fe4000001ff00 */
[----:B------:R-:W-:Y:S02]  /*5f50*/  CS2R R154, SRZ ;  /* 0x00000000009a7805 */ /* 0x000fe4000001ff00 */
[----:B------:R-:W-:Y:S02]  /*5f60*/  CS2R R152, SRZ ;  /* 0x0000000000987805 */ /* 0x000fe4000001ff00 */
[----:B------:R-:W-:Y:S02]  /*5f70*/  CS2R R162, SRZ ;  /* 0x0000000000a27805 */ /* 0x000fe4000001ff00 */
[----:B------:R-:W-:Y:S01]  /*5f80*/  CS2R R160, SRZ ;  /* 0x0000000000a07805 */ /* 0x000fe2000001ff00 */
[----:B------:R-:W-:Y:S06]  /*5f90*/  @P1 BRA `(.L_x_109) ;  /* 0x00000000000c1947 */ /* 0x000fec0003800000 */
[----:B------:R-:W-:Y:S04]  /*5fa0*/  SHF.L.U32 R0, R180, 0x1f, RZ ;  /* 0x0000001fb4007819 */ /* 0x000fe800000006ff */
[----:B------:R-:W1:Y:S02]  /*5fb0*/  SYNCS.PHASECHK.TRANS64.TRYWAIT P1, [R3+URZ+0x40], R0 ;  /* 0x00004000030075a7 */ /* 0x000e6400080211ff */
[----:B-1----:R-:W-:Y:S05]  /*5fc0*/  @!P1 BRA `(.L_x_110) ;  /* 0x0000006000809947 */ /* 0x002fea0003800000 */
.L_x_109:
[----:B------:R-:W-:Y:S05]  /*5fd0*/  BSYNC B0 ;  /* 0x0000000000007941 */ /* 0x000fea0003800000 */
.L_x_108:
[----:B------:R-:W-:Y:S01]  /*5fe0*/  ISETP.NE.AND P1, PT, R197, RZ, PT ;  /* 0x000000ffc500720c */ /* 0x000fe20003f25270 */
[----:B-1----:R-:W-:Y:S02]  /*5ff0*/  VIADD R3, R3, 0x60 ;  /* 0x0000006003037836 */ /* 0x002fe40000000000 */
[----:B------:R-:W-:Y:S02]  /*6000*/  IMAD.U32 R0, RZ, RZ, UR37 ;  /* 0x00000025ff007e24 */ /* 0x000fe4000f8e00ff */
[----:B------:R-:W-:Y:S03]  /*6010*/  VIADD R181, R181, 0x1 ;  /* 0x00000001b5b57836 */ /* 0x000fe60000000000 */
[----:B------:R-:W-:Y:S05]  /*6020*/  PRMT R0, R0, 0x654, R3 ;  /* 0x0000065400007816 */ /* 0x000fea0000000003 */
[----:B------:R1:W3:Y:S04]  /*6030*/  @P1 LDS.128 R148, [R6] ;  /* 0x0000000006941984 */ /* 0x0002e80000000c00 */
[----:B------:R1:W1:Y:S04]  /*6040*/  @P1 LDS.128 R156, [R5+0x20] ;  /* 0x00002000059c1984 */ /* 0x0002680000000c00 */
[----:B------:R1:W1:Y:S04]  /*6050*/  @P1 LDS.128 R152, [R7+0x10] ;  /* 0x0000100007981984 */ /* 0x0002680000000c00 */
[----:B------:R1:W1:Y:S01]  /*6060*/  @P1 LDS.128 R160, [R4+0x10] ;  /* 0x0000100004a01984 */ /* 0x0002620000000c00 */
[C---:B------:R-:W-:Y:S01]  /*6070*/  ISETP.NE.AND P1, PT, R181.reuse, 0x4, PT ;  /* 0x00000004b500780c */ /* 0x040fe20003f25270 */
[----:B------:R-:W-:Y:S01]  /*6080*/  @!PT LDS RZ, [RZ] ;  /* 0x00000000fffff984 */ /* 0x000fe20000000800 */
[----:B------:R-:W-:Y:S01]  /*6090*/  @!PT LDS RZ, [RZ] ;  /* 0x00000000fffff984 */ /* 0x000fe20000000800 */
[----:B------:R-:W-:Y:S01]  /*60a0*/  @!PT LDS RZ, [RZ] ;  /* 0x00000000fffff984 */ /* 0x000fe20000000800 */
[----:B------:R-:W-:Y:S01]  /*60b0*/  @!PT LDS RZ, [RZ] ;  /* 0x00000000fffff984 */ /* 0x000fe20000000800 */
[----:B------:R5:W-:Y:S06]  /*60c0*/  MEMBAR.ALL.CTA ;  /* 0x0000000000007992 */ /* 0x000bec0000008000 */
[----:B-----5:R-:W5:Y:S01]  /*60d0*/  FENCE.VIEW.ASYNC.S ;  /* 0x00000000000073c6 */ /* 0x020f620000000000 */
[----:B------:R-:W-:Y:S02]  /*60e0*/  SEL R3, RZ, 0x1, P1 ;  /* 0x00000001ff037807 */ /* 0x000fe40000800000 */
[----:B------:R-:W-:Y:S02]  /*60f0*/  SEL R181, R181, RZ, P1 ;  /* 0x000000ffb5b57207 */ /* 0x000fe40000800000 */
[----:B------:R-:W-:Y:S01]  /*6100*/  LOP3.LUT R180, R180, R3, RZ, 0x3c, !PT ;  /* 0x00000003b4b47212 */ /* 0x000fe200078e3cff */
[----:B-----5:R1:W-:Y:S06]  /*6110*/  SYNCS.ARRIVE.TRANS64.RED.A1T0 RZ, [R0+URZ], RZ ;  /* 0x000000ff00ff79a7 */ /* 0x0203ec00081004ff */
.L_x_107:
[----:B------:R-:W-:Y:S05]  /*6120*/  BSYNC B1 ;  /* 0x0000000000017941 */ /* 0x000fea0003800000 */
.L_x_106:
[----:B-1----:R-:W-:Y:S04]  /*6130*/  SHF.R.U32.HI R0, RZ, 0x15, R80 ;  /* 0x00000015ff007819 */ /* 0x002fe80000011650 */
[----:B------:R-:W-:Y:S01]  /*6140*/  LOP3.LUT P1, RZ, R0, 0x3, R173, 0x48, !PT ;  /* 0x0000000300ff7812 */ /* 0x000fe200078248ad */
[----:B------:R-:W-:Y:S01]  /*6150*/  @!UPT UIADD3 URZ, UPT, UPT, URZ, URZ, URZ ;  /* 0x000000fffffff290 */ /* 0x000fe2000fffe0ff */
[----:B----4-:R-:W-:Y:S11]  /*6160*/  @P0 BRA `(.L_x_111) ;  /* 0x0000000000080947 */ /* 0x010ff60003800000 */
[----:B------:R-:W1:Y:S02]  /*6170*/  SYNCS.PHASECHK.TRANS64.TRYWAIT P0, [R191+URZ+0xb0], R2 ;  /* 0x0000b002bf0075a7 */ /* 0x000e6400080011ff */
[----:B-1----:R-:W-:Y:S05]  /*6180*/  @!P0 BRA `(.L_x_112) ;  /* 0x0000006000248947 */ /* 0x002fea0003800000 */
.L_x_111:
[----:B------:R-:W-:Y:S04]  /*6190*/  BSSY.RECONVERGENT B6, `(.L_x_113) ;  /* 0x0000012000067945 */ /* 0x000fe80003800200 */
[----:B------:R-:W-:Y:S05]  /*61a0*/  @!P1 BRA `(.L_x_114) ;  /* 0x0000000000409947 */ /* 0x000fea0003800000 */
[----:B------:R-:W4:Y:S01]  /*61b0*/  LDCU.64 UR8, c[0x4][0x78] ;  /* 0x01000f00ff0877ac */ /* 0x000f220008000a00 */
[----:B------:R-:W-:Y:S01]  /*61c0*/  MOV R3, 0x0 ;  /* 0x0000000000037802 */ /* 0x000fe20000000f00 */
[----:B------:R-:W-:Y:S02]  /*61d0*/  HFMA2 R12, -RZ, RZ, 0, 5.9604644775390625e-08 ;  /* 0x00000001ff0c7431 */ /* 0x000fe400000001ff */
[----:B------:R-:W-:Y:S02]  /*61e0*/  IMAD.MOV.U32 R8, RZ, RZ, 0x192 ;  /* 0x00000192ff087424 */ /* 0x000fe400078e00ff */
[----:B------:R-:W-:Y:S01]  /*61f0*/  IMAD.MOV.U32 R13, RZ, RZ, RZ ;  /* 0x000000ffff0d7224 */ /* 0x000fe200078e00ff */
[----:B------:R-:W5:Y:S01]  /*6200*/  LDCU.64 UR6, c[0x4][0x80] ;  /* 0x01001000ff0677ac */ /* 0x000f620008000a00 */
[----:B-1----:R-:W1:Y:S01]  /*6210*/  LDC.64 R2, c[0x4][R3] ;  /* 0x0100000003027b82 */ /* 0x002e620000000a00 */
[----:B------:R-:W2:Y:S01]  /*6220*/  LDCU.64 UR4, c[0x4][0x18] ;  /* 0x01000300ff0477ac */ /* 0x000ea20008000a00 */
[----:B----4-:R-:W-:Y:S01]  /*6230*/  MOV R5, UR9 ;  /* 0x0000000900057c02 */ /* 0x010fe20008000f00 */
[----:B------:R-:W-:Y:S01]  /*6240*/  IMAD.U32 R4, RZ, RZ, UR8 ;  /* 0x00000008ff047e24 */ /* 0x000fe2000f8e00ff */
[----:B-----5:R-:W-:Y:S01]  /*6250*/  MOV R7, UR7 ;  /* 0x0000000700077c02 */ /* 0x020fe20008000f00 */
[----:B------:R-:W-:Y:S01]  /*6260*/  IMAD.U32 R6, RZ, RZ, UR6 ;  /* 0x00000006ff067e24 */ /* 0x000fe2000f8e00ff */
[----:B--2---:R-:W-:Y:S01]  /*6270*/  MOV R11, UR5 ;  /* 0x00000005000b7c02 */ /* 0x004fe20008000f00 */
[----:B------:R-:W-:Y:S02]  /*6280*/  IMAD.U32 R10, RZ, RZ, UR4 ;  /* 0x00000004ff0a7e24 */ /* 0x000fe4000f8e00ff */
[----:B------:R-:W-:Y:S07]  /*6290*/  LEPC R20, `(.L_x_114) ;  /* 0x000000001014794e */ /* 0x000fee0000000000 */
[----:B-1-3--:R-:W-:Y:S05]  /*62a0*/  CALL.ABS.NOINC R2 ;  /* 0x0000000002007343 */ /* 0x00afea0003c00000 */
.L_x_114:
[----:B------:R-:W-:Y:S05]  /*62b0*/  BSYNC.RECONVERGENT B6 ;  /* 0x0000000000067941 */ /* 0x000fea0003800200 */
.L_x_113:
[-C--:B---3--:R-:W-:Y:S01]  /*62c0*/  F2FP.F16.E4M3.UNPACK_B R83, R148.reuse ;  /* 0x00000094ff53723e */ /* 0x088fe200020006ff */
[----:B------:R-:W-:Y:S05]  /*62d0*/  WARPSYNC.ALL ;  /* 0x0000000000007948 */ /* 0x000fea0003800000 */
[----:B------:R-:W-:Y:S01]  /*62e0*/  R2UR UR4, R80 ;  /* 0x00000000500472ca */ /* 0x000fe200000e0000 */
[--C-:B------:R-:W-:Y:S01]  /*62f0*/  HADD2.F32 R82, -RZ, R83.reuse.H0_H0 ;  /* 0x20000053ff527230 */ /* 0x100fe20000004100 */
[----:B------:R-:W-:Y:S01]  /*6300*/  F2FP.F16.E4M3.UNPACK_B R85, R148.H1 ;  /* 0x00000094ff55723e */ /* 0x000fe200030006ff */
[----:B------:R-:W-:Y:S01]  /*6310*/  HADD2.F32 R83, -RZ, R83.H1_H1 ;  /* 0x30000053ff537230 */ /* 0x000fe20000004100 */
[-C--:B------:R-:W-:Y:S01]  /*6320*/  F2FP.F16.E4M3.UNPACK_B R87, R149.reuse ;  /* 0x00000095ff57723e */ /* 0x080fe200020006ff */
[----:B------:R-:W-:Y:S01]  /*6330*/  BSSY.RECONVERGENT B0, `(.L_x_115) ;  /* 0x000011d000007945 */ /* 0x000fe20003800200 */
[----:B------:R-:W-:Y:S01]  /*6340*/  F2FP.F16.E4M3.UNPACK_B R89, R149.H1 ;  /* 0x00000095ff59723e */ /* 0x000fe200030006ff */
[----:B------:R-:W-:Y:S01]  /*6350*/  HADD2.F32 R84, -RZ, R85.H0_H0 ;  /* 0x20000055ff547230 */ /* 0x000fe20000004100 */
[-C--:B------:R-:W-:Y:S01]  /*6360*/  F2FP.F16.E4M3.UNPACK_B R91, R150.reuse ;  /* 0x00000096ff5b723e */ /* 0x080fe200020006ff */
[----:B------:R-:W-:Y:S01]  /*6370*/  HADD2.F32 R88, -RZ, R87.H1_H1 ;  /* 0x30000057ff587230 */ /* 0x000fe20000004100 */
[----:B------:R-:W-:Y:S01]  /*6380*/  F2FP.F16.E4M3.UNPACK_B R93, R150.H1 ;  /* 0x00000096ff5d723e */ /* 0x000fe200030006ff */
[----:B------:R-:W-:Y:S01]  /*6390*/  HADD2.F32 R86, -RZ, R85.H1_H1 ;  /* 0x30000055ff567230 */ /* 0x000fe20000004100 */
[-C--:B------:R-:W-:Y:S01]  /*63a0*/  F2FP.F16.E4M3.UNPACK_B R95, R151.reuse ;  /* 0x00000097ff5f723e */ /* 0x080fe200020006ff */
[----:B------:R-:W2:Y:S01]  /*63b0*/  LDTM.x64 R4, tmem[UR4] ;  /* 0x00000004000479ee */ /* 0x000ea20008340000 */
[----:B------:R-:W-:Y:S01]  /*63c0*/  F2FP.F16.E4M3.UNPACK_B R97, R151.H1 ;  /* 0x00000097ff61723e */ /* 0x000fe200030006ff */
[----:B------:R-:W-:Y:S01]  /*63d0*/  HADD2.F32 R85, -RZ, R87.H0_H0 ;  /* 0x20000057ff557230 */ /* 0x000fe20000004100 */
[-C--:B------:R-:W-:Y:S01]  /*63e0*/  F2FP.F16.E4M3.UNPACK_B R99, R152.reuse ;  /* 0x00000098ff63723e */ /* 0x080fe200020006ff */
[----:B------:R-:W-:Y:S01]  /*63f0*/  HADD2.F32 R87, -RZ, R89.H0_H0 ;  /* 0x20000059ff577230 */ /* 0x000fe20000004100 */
[----:B------:R-:W-:Y:S01]  /*6400*/  F2FP.F16.E4M3.UNPACK_B R101, R152.H1 ;  /* 0x00000098ff65723e */ /* 0x000fe200030006ff */
[----:B------:R-:W-:Y:S01]  /*6410*/  HADD2.F32 R92, -RZ, R91.H1_H1 ;  /* 0x3000005bff5c7230 */ /* 0x000fe20000004100 */
[----:B------:R-:W-:Y:S01]  /*6420*/  SHF.L.U32 R199, R176, 0x4, RZ ;  /* 0x00000004b0c77819 */ /* 0x000fe200000006ff */
[----:B------:R-:W-:Y:S01]  /*6430*/  HADD2.F32 R96, -RZ, R95.H1_H1 ;  /* 0x3000005fff607230 */ /* 0x000fe20000004100 */
[----:B------:R-:W-:Y:S01]  /*6440*/  SHF.L.U32 R205, R175, 0x4, RZ ;  /* 0x00000004afcd7819 */ /* 0x000fe200000006ff */
[----:B------:R-:W-:Y:S01]  /*6450*/  HADD2.F32 R100, -RZ, R99.H1_H1 ;  /* 0x30000063ff647230 */ /* 0x000fe20000004100 */
[----:B------:R-:W-:Y:S01]  /*6460*/  SHF.L.U32 R198, R184, 0x4, RZ ;  /* 0x00000004b8c67819 */ /* 0x000fe200000006ff */
[----:B------:R-:W-:Y:S01]  /*6470*/  HADD2.F32 R90, -RZ, R89.H1_H1 ;  /* 0x30000059ff5a7230 */ /* 0x000fe20000004100 */
[----:B------:R-:W-:Y:S01]  /*6480*/  IADD3 R195, PT, PT, R186, R205, RZ ;  /* 0x000000cdbac37210 */ /* 0x000fe20007ffe0ff */
[----:B------:R-:W-:Y:S01]  /*6490*/  HADD2.F32 R89, -RZ, R91.H0_H0 ;  /* 0x2000005bff597230 */ /* 0x000fe20000004100 */
[-C--:B------:R-:W-:Y:S01]  /*64a0*/  F2FP.F16.E4M3.UNPACK_B R103, R153.reuse ;  /* 0x00000099ff67723e */ /* 0x080fe200020006ff */
[--C-:B------:R-:W-:Y:S01]  /*64b0*/  HADD2.F32 R91, -RZ, R93.reuse.H0_H0 ;  /* 0x2000005dff5b7230 */ /* 0x100fe20000004100 */
[----:B------:R-:W-:Y:S01]  /*64c0*/  F2FP.F16.E4M3.UNPACK_B R105, R153.H1 ;  /* 0x00000099ff69723e */ /* 0x000fe200030006ff */
[----:B------:R-:W-:Y:S01]  /*64d0*/  HADD2.F32 R94, -RZ, R93.H1_H1 ;  /* 0x3000005dff5e7230 */ /* 0x000fe20000004100 */
[-C--:B------:R-:W-:Y:S01]  /*64e0*/  F2FP.F16.E4M3.UNPACK_B R107, R154.reuse ;  /* 0x0000009aff6b723e */ /* 0x080fe200020006ff */
[----:B------:R-:W-:Y:S01]  /*64f0*/  HADD2.F32 R93, -RZ, R95.H0_H0 ;  /* 0x2000005fff5d7230 */ /* 0x000fe20000004100 */
[----:B------:R-:W-:Y:S01]  /*6500*/  F2FP.F16.E4M3.UNPACK_B R109, R154.H1 ;  /* 0x0000009aff6d723e */ /* 0x000fe200030006ff */
[----:B------:R-:W-:Y:S01]  /*6510*/  HADD2.F32 R104, -RZ, R103.H1_H1 ;  /* 0x30000067ff687230 */ /* 0x000fe20000004100 */
[----:B------:R-:W-:Y:S01]  /*6520*/  F2FP.F16.E4M3.UNPACK_B R111, R155 ;  /* 0x0000009bff6f723e */ /* 0x000fe200020006ff */
[C---:B--2---:R-:W-:Y:S01]  /*6530*/  FMUL R0, R78.reuse, R4 ;  /* 0x000000044e007220 */ /* 0x044fe20000400000 */
[C---:B-1----:R-:W-:Y:S01]  /*6540*/  FMUL R2, R78.reuse, R5 ;  /* 0x000000054e027220 */ /* 0x042fe20000400000 */
[C---:B------:R-:W-:Y:S01]  /*6550*/  FMUL R4, R78.reuse, R8 ;  /* 0x000000084e047220 */ /* 0x040fe20000400000 */
[C---:B------:R-:W-:Y:S01]  /*6560*/  FMUL R5, R78.reuse, R9 ;  /* 0x000000094e057220 */ /* 0x040fe20000400000 */
[C---:B------:R-:W-:Y:S01]  /*6570*/  FFMA R0, R81.reuse, R82, R0 ;  /* 0x0000005251007223 */ /* 0x040fe20000000000 */
[C---:B------:R-:W-:Y:S01]  /*6580*/  FFMA R2, R81.reuse, R83, R2 ;  /* 0x0000005351027223 */ /* 0x040fe20000000002 */
[C---:B------:R-:W-:Y:S01]  /*6590*/  FMUL R8, R78.reuse, R12 ;  /* 0x0000000c4e087220 */ /* 0x040fe20000400000 */
[C---:B------:R-:W-:Y:S01]  /*65a0*/  FMUL R9, R78.reuse, R13 ;  /* 0x0000000d4e097220 */ /* 0x040fe20000400000 */
[C---:B------:R-:W-:Y:S01]  /*65b0*/  FMUL R12, R78.reuse, R16 ;  /* 0x000000104e0c7220 */ /* 0x040fe20000400000 */
[C---:B------:R-:W-:Y:S01]  /*65c0*/  FMUL R13, R78.reuse, R17 ;  /* 0x000000114e0d7220 */ /* 0x040fe20000400000 */
[C---:B------:R-:W-:Y:S01]  /*65d0*/  FMUL R16, R78.reuse, R20 ;  /* 0x000000144e107220 */ /* 0x040fe20000400000 */
[C---:B------:R-:W-:Y:S01]  /*65e0*/  FMUL R17, R78.reuse, R21 ;  /* 0x000000154e117220 */ /* 0x040fe20000400000 */
[C---:B------:R-:W-:Y:S01]  /*65f0*/  FMUL R20, R78.reuse, R24 ;  /* 0x000000184e147220 */ /* 0x040fe20000400000 */
[C---:B------:R-:W-:Y:S01]  /*6600*/  FMUL R21, R78.reuse, R25 ;  /* 0x000000194e157220 */ /* 0x040fe20000400000 */
[----:B------:R-:W-:Y:S02]  /*6610*/  HADD2.F32 R108, -RZ, R107.H1_H1 ;  /* 0x3000006bff6c7230 */ /* 0x000fe40000004100 */
[C---:B------:R-:W-:Y:S01]  /*6620*/  FMUL R24, R78.reuse, R28 ;  /* 0x0000001c4e187220 */ /* 0x040fe20000400000 */
[C---:B------:R-:W-:Y:S01]  /*6630*/  FMUL R25, R78.reuse, R29 ;  /* 0x0000001d4e197220 */ /* 0x040fe20000400000 */
[----:B------:R-:W-:Y:S02]  /*6640*/  HADD2.F32 R112, -RZ, R111.H1_H1 ;  /* 0x3000006fff707230 */ /* 0x000fe40000004100 */
[C---:B------:R-:W-:Y:S01]  /*6650*/  FMUL R28, R78.reuse, R32 ;  /* 0x000000204e1c7220 */ /* 0x040fe20000400000 */
[C---:B------:R-:W-:Y:S01]  /*6660*/  FMUL R29, R78.reuse, R33 ;  /* 0x000000214e1d7220 */ /* 0x040fe20000400000 */
[C---:B------:R-:W-:Y:S01]  /*6670*/  FMUL R32, R78.reuse, R36 ;  /* 0x000000244e207220 */ /* 0x040fe20000400000 */
[----:B------:R-:W-:Y:S01]  /*6680*/  F2FP.F16.E4M3.UNPACK_B R113, R155.H1 ;  /* 0x0000009bff71723e */ /* 0x000fe200030006ff */
[C---:B------:R-:W-:Y:S01]  /*6690*/  FMUL R33, R78.reuse, R37 ;  /* 0x000000254e217220 */ /* 0x040fe20000400000 */
[C---:B------:R-:W-:Y:S01]  /*66a0*/  FMUL R36, R78.reuse, R40 ;  /* 0x000000284e247220 */ /* 0x040fe20000400000 */
[----:B------:R-:W-:Y:S01]  /*66b0*/  F2FP.F16.E4M3.UNPACK_B R115, R156 ;  /* 0x0000009cff73723e */ /* 0x000fe200020006ff */
[C---:B------:R-:W-:Y:S01]  /*66c0*/  FMUL R37, R78.reuse, R41 ;  /* 0x000000294e257220 */ /* 0x040fe20000400000 */
[C---:B------:R-:W-:Y:S01]  /*66d0*/  FMUL R40, R78.reuse, R44 ;  /* 0x0000002c4e287220 */ /* 0x040fe20000400000 */
[----:B------:R-:W-:Y:S01]  /*66e0*/  F2FP.F16.E4M3.UNPACK_B R117, R156.H1 ;  /* 0x0000009cff75723e */ /* 0x000fe200030006ff */
[C---:B------:R-:W-:Y:S01]  /*66f0*/  FMUL R41, R78.reuse, R45 ;  /* 0x0000002d4e297220 */ /* 0x040fe20000400000 */
[----:B------:R-:W-:Y:S02]  /*6700*/  HADD2.F32 R116, -RZ, R115.H1_H1 ;  /* 0x30000073ff747230 */ /* 0x000fe40000004100 */
        /* <DEDUP_REMOVED lines=21> */
[C---:B------:R-:W-:Y:S01]  /*6860*/  FFMA R3, R81.reuse, R84, R3 ;  /* 0x0000005451037223 */ /* 0x040fe20000000003 */
[----:B------:R-:W-:Y:S01]  /*6870*/  F2FP.F16.E4M3.UNPACK_B R131, R160 ;  /* 0x000000a0ff83723e */ /* 0x000fe200020006ff */
[C---:B------:R-:W-:Y:S01]  /*6880*/  FFMA R7, R81.reuse, R86, R7 ;  /* 0x0000005651077223 */ /* 0x040fe20000000007 */
[C---:B------:R-:W-:Y:S01]  /*6890*/  FFMA R4, R81.reuse, R85, R4 ;  /* 0x0000005551047223 */ /* 0x040fe20000000004 */
[----:B------:R-:W-:Y:S01]  /*68a0*/  F2FP.F16.E4M3.UNPACK_B R133, R160.H1 ;  /* 0x000000a0ff85723e */ /* 0x000fe200030006ff */
[----:B------:R-:W-:Y:S01]  /*68b0*/  FFMA R5, R81, R88, R5 ;  /* 0x0000005851057223 */ /* 0x000fe20000000005 */
[----:B------:R-:W-:Y:S01]  /*68c0*/  HADD2.F32 R132, -RZ, R131.H1_H1 ;  /* 0x30000083ff847230 */ /* 0x000fe20000004100 */
[----:B------:R-:W-:Y:S01]  /*68d0*/  F2FP.SATFINITE.E4M3.F32.PACK_AB_MERGE_C R193, R7, R3, RZ ;  /* 0x0000000307c1723e */ /* 0x000fe200048070ff */
[C---:B------:R-:W-:Y:S01]  /*68e0*/  FMUL R6, R78.reuse, R10 ;  /* 0x0000000a4e067220 */ /* 0x040fe20000400000 */
[C---:B------:R-:W-:Y:S01]  /*68f0*/  FMUL R11, R78.reuse, R11 ;  /* 0x0000000b4e0b7220 */ /* 0x040fe20000400000 */
[----:B------:R-:W-:Y:S01]  /*6900*/  FMUL R10, R78, R14 ;  /* 0x0000000e4e0a7220 */ /* 0x000fe20000400000 */
[----:B------:R-:W-:Y:S01]  /*6910*/  F2FP.F16.E4M3.UNPACK_B R135, R161 ;  /* 0x000000a1ff87723e */ /* 0x000fe200020006ff */
[C---:B------:R-:W-:Y:S01]  /*6920*/  FFMA R6, R81.reuse, R87, R6 ;  /* 0x0000005751067223 */ /* 0x040fe20000000006 */
[----:B------:R-:W-:Y:S01]  /*6930*/  F2FP.SATFINITE.E4M3.F32.PACK_AB_MERGE_C R200, R2, R0, R193 ;  /* 0x0000000002c8723e */ /* 0x000fe200048070c1 */
[C---:B------:R-:W-:Y:S01]  /*6940*/  FFMA R11, R81.reuse, R90, R11 ;  /* 0x0000005a510b7223 */ /* 0x040fe2000000000b */
[----:B------:R-:W-:Y:S01]  /*6950*/  IADD3 R193, PT, PT, R186, R199, RZ ;  /* 0x000000c7bac17210 */ /* 0x000fe20007ffe0ff */
[C---:B------:R-:W-:Y:S01]  /*6960*/  FFMA R8, R81.reuse, R89, R8 ;  /* 0x0000005951087223 */ /* 0x040fe20000000008 */
[C---:B------:R-:W-:Y:S01]  /*6970*/  FFMA R9, R81.reuse, R92, R9 ;  /* 0x0000005c51097223 */ /* 0x040fe20000000009 */
[----:B------:R-:W-:Y:S01]  /*6980*/  HADD2.F32 R95, -RZ, R97.H0_H0 ;  /* 0x20000061ff5f7230 */ /* 0x000fe20000004100 */
[----:B------:R-:W-:Y:S01]  /*6990*/  IADD3 R194, PT, PT, R198, R193, RZ ;  /* 0x000000c1c6c27210 */ /* 0x000fe20007ffe0ff */
[----:B------:R-:W-:Y:S01]  /*69a0*/  FFMA R10, R81, R91, R10 ;  /* 0x0000005b510a7223 */ /* 0x000fe2000000000a */
[----:B------:R-:W-:Y:S01]  /*69b0*/  F2FP.SATFINITE.E4M3.F32.PACK_AB_MERGE_C R201, R11, R6, RZ ;  /* 0x000000060bc9723e */ /* 0x000fe200048070ff */
[----:B------:R-:W-:Y:S02]  /*69c0*/  HADD2.F32 R136, -RZ, R135.H1_H1 ;  /* 0x30000087ff887230 */ /* 0x000fe40000004100 */
[C---:B------:R-:W-:Y:S01]  /*69d0*/  FMUL R15, R78.reuse, R15 ;  /* 0x0000000f4e0f7220 */ /* 0x040fe20000400000 */
[----:B------:R-:W-:Y:S01]  /*69e0*/  HADD2.F32 R98, -RZ, R97.H1_H1 ;  /* 0x30000061ff627230 */ /* 0x000fe20000004100 */
[----:B------:R-:W-:Y:S01]  /*69f0*/  F2FP.SATFINITE.E4M3.F32.PACK_AB_MERGE_C R201, R5, R4, R201 ;  /* 0x0000000405c9723e */ /* 0x000fe200048070c9 */
[----:B------:R-:W-:Y:S02]  /*6a00*/  HADD2.F32 R97, -RZ, R99.H0_H0 ;  /* 0x20000063ff617230 */ /* 0x000fe40000004100 */
[C---:B------:R-:W-:Y:S01]  /*6a10*/  FFMA R15, R81.reuse, R94, R15 ;  /* 0x0000005e510f7223 */ /* 0x040fe2000000000f */
[C---:B------:R-:W-:Y:S01]  /*6a20*/  FFMA R12, R81.reuse, R93, R12 ;  /* 0x0000005d510c7223 */ /* 0x040fe2000000000c */
[----:B------:R-:W-:Y:S01]  /*6a30*/  FFMA R13, R81, R96, R13 ;  /* 0x00000060510d7223 */ /* 0x000fe2000000000d */
[C---:B------:R-:W-:Y:S01]  /*6a40*/  FMUL R14, R78.reuse, R18 ;  /* 0x000000124e0e7220 */ /* 0x040fe20000400000 */
[C---:B------:R-:W-:Y:S01]  /*6a50*/  FMUL R19, R78.reuse, R19 ;  /* 0x000000134e137220 */ /* 0x040fe20000400000 */
[--C-:B------:R-:W-:Y:S01]  /*6a60*/  HADD2.F32 R99, -RZ, R101.reuse.H0_H0 ;  /* 0x20000065ff637230 */ /* 0x100fe20000004100 */
[----:B------:R-:W-:Y:S01]  /*6a70*/  F2FP.SATFINITE.E4M3.F32.PACK_AB_MERGE_C R202, R15, R10, RZ ;  /* 0x0000000a0fca723e */ /* 0x000fe200048070ff */
[C---:B------:R-:W-:Y:S01]  /*6a80*/  FFMA R14, R81.reuse, R95, R14 ;  /* 0x0000005f510e7223 */ /* 0x040fe2000000000e */
[C---:B------:R-:W-:Y:S01]  /*6a90*/  FFMA R19, R81.reuse, R98, R19 ;  /* 0x0000006251137223 */ /* 0x040fe20000000013 */
[----:B------:R-:W-:Y:S01]  /*6aa0*/  FFMA R16, R81, R97, R16 ;  /* 0x0000006151107223 */ /* 0x000fe20000000010 */
[----:B------:R-:W-:Y:S01]  /*6ab0*/  F2FP.F16.E4M3.UNPACK_B R137, R161.H1 ;  /* 0x000000a1ff89723e */ /* 0x000fe200030006ff */
[----:B------:R-:W-:Y:S01]  /*6ac0*/  HADD2.F32 R102, -RZ, R101.H1_H1 ;  /* 0x30000065ff667230 */ /* 0x000fe20000004100 */
[----:B------:R-:W-:Y:S01]  /*6ad0*/  F2FP.SATFINITE.E4M3.F32.PACK_AB_MERGE_C R202, R9, R8, R202 ;  /* 0x0000000809ca723e */ /* 0x000fe200048070ca */
[----:B------:R-:W-:Y:S01]  /*6ae0*/  FFMA R17, R81, R100, R17 ;  /* 0x0000006451117223 */ /* 0x000fe20000000011 */
[----:B------:R-:W-:Y:S01]  /*6af0*/  F2FP.SATFINITE.E4M3.F32.PACK_AB_MERGE_C R203, R19, R14, RZ ;  /* 0x0000000e13cb723e */ /* 0x000fe200048070ff */
[----:B------:R-:W-:Y:S02]  /*6b00*/  HADD2.F32 R101, -RZ, R103.H0_H0 ;  /* 0x20000067ff657230 */ /* 0x000fe40000004100 */
[C---:B------:R-:W-:Y:S01]  /*6b10*/  FMUL R18, R78.reuse, R22 ;  /* 0x000000164e127220 */ /* 0x040fe20000400000 */
[C---:B------:R-:W-:Y:S01]  /*6b20*/  FMUL R23, R78.reuse, R23 ;  /* 0x000000174e177220 */ /* 0x040fe20000400000 */
[--C-:B------:R-:W-:Y:S01]  /*6b30*/  HADD2.F32 R103, -RZ, R105.reuse.H0_H0 ;  /* 0x20000069ff677230 */ /* 0x100fe20000004100 */
[----:B------:R-:W-:Y:S01]  /*6b40*/  F2FP.SATFINITE.E4M3.F32.PACK_AB_MERGE_C R203, R13, R12, R203 ;  /* 0x0000000c0dcb723e */ /* 0x000fe200048070cb */
[C---:B------:R-:W-:Y:S01]  /*6b50*/  FFMA R18, R81.reuse, R99, R18 ;  /* 0x0000006351127223 */ /* 0x040fe20000000012 */
[C---:B------:R-:W-:Y:S01]  /*6b60*/  FFMA R23, R81.reuse, R102, R23 ;  /* 0x0000006651177223 */ /* 0x040fe20000000017 */
[C---:B------:R-:W-:Y:S01]  /*6b70*/  FFMA R20, R81.reuse, R101, R20 ;  /* 0x0000006551147223 */ /* 0x040fe20000000014 */
[----:B------:R-:W-:Y:S01]  /*6b80*/  HADD2.F32 R106, -RZ, R105.H1_H1 ;  /* 0x30000069ff6a7230 */ /* 0x000fe20000004100 */
[----:B------:R1:W-:Y:S01]  /*6b90*/  STS.128 [R172+UR49+0x8200], R200 ;  /* 0x008200c8ac007988 */ /* 0x0003e20008000c31 */
        /* <DEDUP_REMOVED lines=10> */
[----:B------:R-:W-:Y:S01]  /*6c40*/  F2FP.F16.E4M3.UNPACK_B R139, R162 ;  /* 0x000000a2ff8b723e */ /* 0x000fe200020006ff */
[----:B------:R-:W-:Y:S02]  /*6c50*/  HADD2.F32 R110, -RZ, R109.H1_H1 ;  /* 0x3000006dff6e7230 */ /* 0x000fe40000004100 */
[----:B------:R-:W-:Y:S01]  /*6c60*/  FFMA R25, R81, R108, R25 ;  /* 0x0000006c51197223 */ /* 0x000fe20000000019 */
[----:B------:R-:W-:Y:S01]  /*6c70*/  F2FP.SATFINITE.E4M3.F32.PACK_AB_MERGE_C R209, R27, R22, RZ ;  /* 0x000000161bd1723e */ /* 0x000fe200048070ff */
[----:B------:R-:W-:Y:S02]  /*6c80*/  HADD2.F32 R109, -RZ, R111.H0_H0 ;  /* 0x2000006fff6d7230 */ /* 0x000fe40000004100 */
[C---:B------:R-:W-:Y:S01]  /*6c90*/  FMUL R26, R78.reuse, R30 ;  /* 0x0000001e4e1a7220 */ /* 0x040fe20000400000 */
[----:B------:R-:W-:Y:S01]  /*6ca0*/  HADD2.F32 R140, -RZ, R139.H1_H1 ;  /* 0x3000008bff8c7230 */ /* 0x000fe20000004100 */
[----:B------:R-:W-:Y:S01]  /*6cb0*/  F2FP.SATFINITE.E4M3.F32.PACK_AB_MERGE_C R209, R21, R20, R209 ;  /* 0x0000001415d1723e */ /* 0x000fe200048070d1 */
[C---:B------:R-:W-:Y:S01]  /*6cc0*/  FMUL R31, R78.reuse, R31 ;  /* 0x0000001f4e1f7220 */ /* 0x040fe20000400000 */
[--C-:B------:R-:W-:Y:S02]  /*6cd0*/  HADD2.F32 R111, -RZ, R113.reuse.H0_H0 ;  /* 0x20000071ff6f7230 */ /* 0x100fe40000004100 */
[C---:B------:R-:W-:Y:S01]  /*6ce0*/  FFMA R26, R81.reuse, R107, R26 ;  /* 0x0000006b511a7223 */ /* 0x040fe2000000001a */
[----:B------:R-:W-:Y:S02]  /*6cf0*/  HADD2.F32 R114, -RZ, R113.H1_H1 ;  /* 0x30000071ff727230 */ /* 0x000fe40000004100 */
[C---:B------:R-:W-:Y:S01]  /*6d00*/  FFMA R31, R81.reuse, R110, R31 ;  /* 0x0000006e511f7223 */ /* 0x040fe2000000001f */
[C---:B------:R-:W-:Y:S01]  /*6d10*/  FFMA R28, R81.reuse, R109, R28 ;  /* 0x0000006d511c7223 */ /* 0x040fe2000000001c */
[----:B------:R-:W-:Y:S01]  /*6d20*/  F2FP.F16.E4M3.UNPACK_B R141, R162.H1 ;  /* 0x000000a2ff8d723e */ /* 0x000fe200030006ff */
[----:B------:R-:W-:Y:S01]  /*6d30*/  FFMA R29, R81, R112, R29 ;  /* 0x00000070511d7223 */ /* 0x000fe2000000001d */
[----:B------:R-:W-:Y:S01]  /*6d40*/  HADD2.F32 R113, -RZ, R115.H0_H0 ;  /* 0x20000073ff717230 */ /* 0x000fe20000004100 */
[----:B------:R-:W-:Y:S01]  /*6d50*/  F2FP.SATFINITE.E4M3.F32.PACK_AB_MERGE_C R210, R31, R26, RZ ;  /* 0x0000001a1fd2723e */ /* 0x000fe200048070ff */
        /* <DEDUP_REMOVED lines=8> */
[----:B------:R-:W-:Y:S01]  /*6de0*/  FFMA R33, R81, R116, R33 ;  /* 0x0000007451217223 */ /* 0x000fe20000000021 */
[----:B------:R-:W-:Y:S01]  /*6df0*/  HADD2.F32 R118, -RZ, R117.H1_H1 ;  /* 0x30000075ff767230 */ /* 0x000fe20000004100 */
        /* <DEDUP_REMOVED lines=8> */
[----:B------:R-:W-:Y:S01]  /*6e80*/  HADD2.F32 R122, -RZ, R121.H1_H1 ;  /* 0x30000079ff7a7230 */ /* 0x000fe20000004100 */
[----:B------:R1:W-:Y:S01]  /*6e90*/  STS.128 [R193+0x8010], R208 ;  /* 0x008010d0c1007388 */ /* 0x0003e20000000c00 */
[----:B------:R-:W-:Y:S02]  /*6ea0*/  HADD2.F32 R121, -RZ, R123.H0_H0 ;  /* 0x2000007bff797230 */ /* 0x000fe40000004100 */
[C---:B------:R-:W-:Y:S01]  /*6eb0*/  FFMA R39, R81.reuse, R118, R39 ;  /* 0x0000007651277223 */ /* 0x040fe20000000027 */
[C---:B------:R-:W-:Y:S01]  /*6ec0*/  FFMA R36, R81.reuse, R117, R36 ;  /* 0x0000007551247223 */ /* 0x040fe20000000024 */
[----:B------:R-:W-:Y:S01]  /*6ed0*/  F2FP.F16.E4M3.UNPACK_B R145, R163.H1 ;  /* 0x000000a3ff91723e */ /* 0x000fe200030006ff */
[----:B------:R-:W-:Y:S01]  /*6ee0*/  FFMA R37, R81, R120, R37 ;  /* 0x0000007851257223 */ /* 0x000fe20000000025 */
[C---:B------:R-:W-:Y:S01]  /*6ef0*/  FMUL R38, R78.reuse, R42 ;  /* 0x0000002a4e267220 */ /* 0x040fe20000400000 */
[----:B------:R-:W-:Y:S01]  /*6f00*/  F2FP.SATFINITE.E4M3.F32.PACK_AB_MERGE_C R212, R39, R34, RZ ;  /* 0x0000002227d4723e */ /* 0x000fe200048070ff */
[C---:B------:R-:W-:Y:S01]  /*6f10*/  FMUL R43, R78.reuse, R43 ;  /* 0x0000002b4e2b7220 */ /* 0x040fe20000400000 */
[--C-:B------:R-:W-:Y:S02]  /*6f20*/  HADD2.F32 R123, -RZ, R125.reuse.H0_H0 ;  /* 0x2000007dff7b7230 */ /* 0x100fe40000004100 */
[----:B------:R-:W-:Y:S01]  /*6f30*/  FFMA R38, R81, R119, R38 ;  /* 0x0000007751267223 */ /* 0x000fe20000000026 */
[----:B------:R-:W-:Y:S01]  /*6f40*/  F2FP.SATFINITE.E4M3.F32.PACK_AB_MERGE_C R212, R33, R32, R212 ;  /* 0x0000002021d4723e */ /* 0x000fe200048070d4 */
[C---:B------:R-:W-:Y:S01]  /*6f50*/  FFMA R43, R81.reuse, R122, R43 ;  /* 0x0000007a512b7223 */ /* 0x040fe2000000002b */
[----:B------:R-:W-:Y:S01]  /*6f60*/  FFMA R40, R81, R121, R40 ;  /* 0x0000007951287223 */ /* 0x000fe20000000028 */
[----:B------:R-:W-:Y:S01]  /*6f70*/  ISETP.NE.AND P0, PT, R189, RZ, PT ;  /* 0x000000ffbd00720c */ /* 0x000fe20003f05270 */
[----:B------:R-:W-:Y:S01]  /*6f80*/  FFMA R41, R81, R124, R41 ;  /* 0x0000007c51297223 */ /* 0x000fe20000000029 */
[----:B------:R-:W-:Y:S01]  /*6f90*/  HADD2.F32 R126, -RZ, R125.H1_H1 ;  /* 0x3000007dff7e7230 */ /* 0x000fe20000004100 */
[----:B------:R-:W-:Y:S01]  /*6fa0*/  F2FP.SATFINITE.E4M3.F32.PACK_AB_MERGE_C R213, R43, R38, RZ ;  /* 0x000000262bd5723e */ /* 0x000fe200048070ff */
[----:B------:R-:W-:Y:S02]  /*6fb0*/  HADD2.F32 R125, -RZ, R127.H0_H0 ;  /* 0x2000007fff7d7230 */ /* 0x000fe40000004100 */
[C---:B------:R-:W-:Y:S01]  /*6fc0*/  FMUL R42, R78.reuse, R46 ;  /* 0x0000002e4e2a7220 */ /* 0x040fe20000400000 */
[----:B------:R-:W-:Y:S01]  /*6fd0*/  FMUL R47, R78, R47 ;  /* 0x0000002f4e2f7220 */ /* 0x000fe20000400000 */
[--C-:B------:R-:W-:Y:S01]  /*6fe0*/  HADD2.F32 R127, -RZ, R129.reuse.H0_H0 ;  /* 0x20000081ff7f7230 */ /* 0x100fe20000004100 */
[----:B------:R-:W-:Y:S01]  /*6ff0*/  F2FP.SATFINITE.E4M3.F32.PACK_AB_MERGE_C R213, R37, R36, R213 ;  /* 0x0000002425d5723e */ /* 0x000fe200048070d5 */
[C---:B------:R-:W-:Y:S01]  /*7000*/  FFMA R42, R81.reuse, R123, R42 ;  /* 0x0000007b512a7223 */ /* 0x040fe2000000002a */
[C---:B------:R-:W-:Y:S01]  /*7010*/  FFMA R47, R81.reuse, R126, R47 ;  /* 0x0000007e512f7223 */ /* 0x040fe2000000002f */
[C---:B------:R-:W-:Y:S01]  /*7020*/  FFMA R44, R81.reuse, R125, R44 ;  /* 0x0000007d512c7223 */ /* 0x040fe2000000002c */
[----:B------:R-:W-:Y:S01]  /*7030*/  ISETP.NE.AND P6, PT, R204, RZ, PT ;  /* 0x000000ffcc00720c */ /* 0x000fe20003fc5270 */
[----:B------:R-:W-:Y:S01]  /*7040*/  FFMA R45, R81, R128, R45 ;  /* 0x00000080512d7223 */ /* 0x000fe2000000002d */
[----:B------:R-:W-:Y:S01]  /*7050*/  HADD2.F32 R130, -RZ, R129.H1_H1 ;  /* 0x30000081ff827230 */ /* 0x000fe20000004100 */
[----:B------:R-:W-:Y:S01]  /*7060*/  F2FP.SATFINITE.E4M3.F32.PACK_AB_MERGE_C R214, R47, R42, RZ ;  /* 0x0000002a2fd6723e */ /* 0x000fe200048070ff */
[----:B------:R-:W-:Y:S02]  /*7070*/  HADD2.F32 R129, -RZ, R131.H0_H0 ;  /* 0x20000083ff817230 */ /* 0x000fe40000004100 */
[C---:B------:R-:W-:Y:S01]  /*7080*/  FMUL R46, R78.reuse, R50 ;  /* 0x000000324e2e7220 */ /* 0x040fe20000400000 */
[C---:B------:R-:W-:Y:S01]  /*7090*/  FMUL R51, R78.reuse, R51 ;  /* 0x000000334e337220 */ /* 0x040fe20000400000 */
[--C-:B------:R-:W-:Y:S02]  /*70a0*/  HADD2.F32 R131, -RZ, R133.reuse.H0_H0 ;  /* 0x20000085ff837230 */ /* 0x100fe40000004100 */
[C---:B------:R-:W-:Y:S01]  /*70b0*/  FMUL R50, R78.reuse, R54 ;  /* 0x000000364e327220 */ /* 0x040fe20000400000 */
[C---:B------:R-:W-:Y:S01]  /*70c0*/  FFMA R46, R81.reuse, R127, R46 ;  /* 0x0000007f512e7223 */ /* 0x040fe2000000002e */
[----:B------:R-:W-:Y:S02]  /*70d0*/  HADD2.F32 R134, -RZ, R133.H1_H1 ;  /* 0x30000085ff867230 */ /* 0x000fe40000004100 */
[C---:B------:R-:W-:Y:S01]  /*70e0*/  FFMA R51, R81.reuse, R130, R51 ;  /* 0x0000008251337223 */ /* 0x040fe20000000033 */
[----:B------:R-:W-:Y:S02]  /*70f0*/  HADD2.F32 R133, -RZ, R135.H0_H0 ;  /* 0x20000087ff857230 */ /* 0x000fe40000004100 */
[C---:B------:R-:W-:Y:S01]  /*7100*/  FMUL R55, R78.reuse, R55 ;  /* 0x000000374e377220 */ /* 0x040fe20000400000 */
[C---:B------:R-:W-:Y:S01]  /*7110*/  FFMA R48, R81.reuse, R129, R48 ;  /* 0x0000008151307223 */ /* 0x040fe20000000030 */
[C---:B------:R-:W-:Y:S01]  /*7120*/  FFMA R49, R81.reuse, R132, R49 ;  /* 0x0000008451317223 */ /* 0x040fe20000000031 */
[--C-:B------:R-:W-:Y:S02]  /*7130*/  HADD2.F32 R135, -RZ, R137.reuse.H0_H0 ;  /* 0x20000089ff877230 */ /* 0x100fe40000004100 */
[C---:B------:R-:W-:Y:S01]  /*7140*/  FFMA R50, R81.reuse, R131, R50 ;  /* 0x0000008351327223 */ /* 0x040fe20000000032 */
[----:B------:R-:W-:Y:S02]  /*7150*/  HADD2.F32 R138, -RZ, R137.H1_H1 ;  /* 0x30000089ff8a7230 */ /* 0x000fe40000004100 */
[C---:B------:R-:W-:Y:S01]  /*7160*/  FMUL R54, R78.reuse, R58 ;  /* 0x0000003a4e367220 */ /* 0x040fe20000400000 */
[----:B------:R-:W-:Y:S02]  /*7170*/  HADD2.F32 R137, -RZ, R139.H0_H0 ;  /* 0x2000008bff897230 */ /* 0x000fe40000004100 */
[C---:B------:R-:W-:Y:S01]  /*7180*/  FFMA R55, R81.reuse, R134, R55 ;  /* 0x0000008651377223 */ /* 0x040fe20000000037 */
        /* <DEDUP_REMOVED lines=16> */
[----:B------:R-:W-:Y:S01]  /*7290*/  FFMA R63, R81, R142, R63 ;  /* 0x0000008e513f7223 */ /* 0x000fe2000000003f */
[----:B------:R-:W-:Y:S01]  /*72a0*/  FMUL R67, R78, R67 ;  /* 0x000000434e437220 */ /* 0x000fe20000400000 */
[----:B------:R-:W-:Y:S01]  /*72b0*/  F2FP.SATFINITE.E4M3.F32.PACK_AB_MERGE_C R215, R51, R46, RZ ;  /* 0x0000002e33d7723e */ /* 0x000fe200048070ff */
[C---:B------:R-:W-:Y:S01]  /*72c0*/  FFMA R60, R81.reuse, R141, R60 ;  /* 0x0000008d513c7223 */ /* 0x040fe2000000003c */
[C---:B------:R-:W-:Y:S01]  /*72d0*/  FFMA R61, R81.reuse, R144, R61 ;  /* 0x00000090513d7223 */ /* 0x040fe2000000003d */
[C---:B------:R-:W-:Y:S01]  /*72e0*/  FFMA R62, R81.reuse, R143, R62 ;  /* 0x0000008f513e7223 */ /* 0x040fe2000000003e */
[----:B------:R-:W-:Y:S01]  /*72f0*/  FFMA R67, R81, R146, R67 ;  /* 0x0000009251437223 */ /* 0x000fe20000000043 */
[----:B------:R-:W-:Y:S02]  /*7300*/  F2FP.SATFINITE.E4M3.F32.PACK_AB_MERGE_C R214, R41, R40, R214 ;  /* 0x0000002829d6723e */ /* 0x000fe400048070d6 */
[----:B------:R-:W-:Y:S02]  /*7310*/  F2FP.SATFINITE.E4M3.F32.PACK_AB_MERGE_C R215, R45, R44, R215 ;  /* 0x0000002c2dd7723e */ /* 0x000fe400048070d7 */
[----:B------:R-:W-:Y:S02]  /*7320*/  F2FP.SATFINITE.E4M3.F32.PACK_AB_MERGE_C R216, R55, R50, RZ ;  /* 0x0000003237d8723e */ /* 0x000fe400048070ff */
[----:B------:R-:W-:Y:S01]  /*7330*/  F2FP.SATFINITE.E4M3.F32.PACK_AB_MERGE_C R217, R59, R54, RZ ;  /* 0x000000363bd9723e */ /* 0x000fe200048070ff */
[----:B------:R1:W-:Y:S01]  /*7340*/  STS.128 [R195+0x8020], R212 ;  /* 0x008020d4c3007388 */ /* 0x0003e20000000c00 */
[----:B------:R-:W-:Y:S02]  /*7350*/  F2FP.SATFINITE.E4M3.F32.PACK_AB_MERGE_C R218, R63, R58, RZ ;  /* 0x0000003a3fda723e */ /* 0x000fe400048070ff */
[----:B------:R-:W-:Y:S02]  /*7360*/  F2FP.SATFINITE.E4M3.F32.PACK_AB_MERGE_C R219, R67, R62, RZ ;  /* 0x0000003e43db723e */ /* 0x000fe400048070ff */
[----:B------:R-:W-:Y:S02]  /*7370*/  F2FP.SATFINITE.E4M3.F32.PACK_AB_MERGE_C R216, R49, R48, R216 ;  /* 0x0000003031d8723e */ /* 0x000fe400048070d8 */
[----:B------:R-:W-:Y:S02]  /*7380*/  F2FP.SATFINITE.E4M3.F32.PACK_AB_MERGE_C R217, R53, R52, R217 ;  /* 0x0000003435d9723e */ /* 0x000fe400048070d9 */
[----:B------:R-:W-:Y:S02]  /*7390*/  F2FP.SATFINITE.E4M3.F32.PACK_AB_MERGE_C R218, R57, R56, R218 ;  /* 0x0000003839da723e */ /* 0x000fe400048070da */
[----:B------:R-:W-:Y:S02]  /*73a0*/  F2FP.SATFINITE.E4M3.F32.PACK_AB_MERGE_C R219, R61, R60, R219 ;  /* 0x0000003c3ddb723e */ /* 0x000fe400048070db */
[----:B------:R-:W-:Y:S02]  /*73b0*/  LEA R206, R181, UR49, 0x3 ;  /* 0x00000031b5ce7c11 */ /* 0x000fe4000f8e18ff */
[----:B------:R-:W-:Y:S01]  /*73c0*/  @P6 SHF.L.U32 R207, R180, 0x1f, RZ ;  /* 0x0000001fb4cf6819 */ /* 0x000fe200000006ff */
[----:B------:R1:W-:Y:S01]  /*73d0*/  STS.128 [R194+0x8010], R216 ;  /* 0x008010d8c2007388 */ /* 0x0003e20000000c00 */
[----:B------:R-:W-:Y:S01]  /*73e0*/  @!PT LDS RZ, [RZ] ;  /* 0x00000000fffff984 */ /* 0x000fe20000000800 */
[----:B------:R-:W-:Y:S01]  /*73f0*/  @!PT LDS RZ, [RZ] ;  /* 0x00000000fffff984 */ /* 0x000fe20000000800 */
[----:B------:R-:W-:Y:S01]  /*7400*/  @!PT LDS RZ, [RZ] ;  /* 0x00000000fffff984 */ /* 0x000fe20000000800 */
[----:B------:R-:W-:Y:S01]  /*7410*/  @!PT LDS RZ, [RZ] ;  /* 0x00000000fffff984 */ /* 0x000fe20000000800 */
[----:B------:R2:W-:Y:S07]  /*7420*/  MEMBAR.ALL.CTA ;  /* 0x0000000000007992 */ /* 0x0005ee0000008000 */
[----:B--2---:R-:W2:Y:S02]  /*7430*/  FENCE.VIEW.ASYNC.S ;  /* 0x00000000000073c6 */ /* 0x004ea40000000000 */
[----:B--2---:R-:W-:Y:S06]  /*7440*/  BAR.SYNC.DEFER_BLOCKING 0x1, 0x80 ;  /* 0x0042000000007b1d */ /* 0x004fec0000010000 */
[----:B------:R-:W-:Y:S05]  /*7450*/  @P0 BRA `(.L_x_116) ;  /* 0x0000000000280947 */ /* 0x000fea0003800000 */
[----:B------:R-:W-:Y:S02]  /*7460*/  UIADD3 UR4, UPT, UPT, UR49, 0x8200, URZ ;  /* 0x0000820031047890 */ /* 0x000fe4000fffe0ff */
[----:B------:R-:W-:Y:S01]  /*7470*/  UIADD3 UR6, UP0, UPT, UR52, 0x680, URZ ;  /* 0x0000068034067890 */ /* 0x000fe2000ff1e0ff */
[----:B------:R-:W-:Y:S03]  /*7480*/  UMOV UR43, UR36 ;  /* 0x00000024002b7c82 */ /* 0x000fe60008000000 */
[----:B------:R-:W-:Y:S01]  /*7490*/  MOV R188, UR4 ;  /* 0x0000000400bc7c02 */ /* 0x000fe20008000f00 */
[----:B------:R-:W-:Y:S03]  /*74a0*/  UIADD3.X UR7, UPT, UPT, URZ, UR53, URZ, UP0, !UPT ;  /* 0x00000035ff077290 */ /* 0x000fe600087fe4ff */
[----:B------:R-:W-:Y:S11]  /*74b0*/  R2UR UR40, R188 ;  /* 0x00000000bc2872ca */ /* 0x000ff600000e0000 */
[----:B------:R-:W-:Y:S02]  /*74c0*/  @!UPT UIADD3 URZ, UPT, UPT, URZ, URZ, URZ ;  /* 0x000000fffffff290 */ /* 0x000fe4000fffe0ff */
[----:B------:R2:W-:Y:S01]  /*74d0*/  UTMASTG.3D [UR40], [UR6] ;  /* 0x00000028060073b5 */ /* 0x0005e20008010000 */
[----:B------:R0:W-:Y:S01]  /*74e0*/  UTMACMDFLUSH ;  /* 0x00000000000079b7 */ /* 0x0001e20000000000 */
[----:B--2---:R-:W-:Y:S04]  /*74f0*/  DEPBAR.LE SB0, 0x1 ;  /* 0x000080400000791a */ /* 0x004fe80000000000 */
.L_x_116:
[----:B------:R-:W-:Y:S05]  /*7500*/  BSYNC.RECONVERGENT B0 ;  /* 0x0000000000007941 */ /* 0x000fea0003800200 */
.L_x_115:
[----:B------:R-:W-:Y:S06]  /*7510*/  BAR.SYNC.DEFER_BLOCKING 0x1, 0x80 ;  /* 0x0042000000007b1d */ /* 0x000fec0000010000 */
[----:B------:R-:W2:Y:S01]  /*7520*/  @P6 SYNCS.PHASECHK.TRANS64.TRYWAIT P0, [R206+URZ+0x40], R207 ;  /* 0x000040cfce0065a7 */ /* 0x000ea200080011ff */
[----:B------:R-:W-:Y:S01]  /*7530*/  BSSY B1, `(.L_x_117) ;  /* 0x0000023000017945 */ /* 0x000fe20003800000 */
[----:B--2---:R-:W-:Y:S03]  /*7540*/  @P6 SEL R196, RZ, 0x1, !P0 ;  /* 0x00000001ffc46807 */ /* 0x004fe60004000000 */
[----:B------:R-:W-:Y:S05]  /*7550*/  @!P6 BRA `(.L_x_118) ;  /* 0x000000000080e947 */ /* 0x000fea0003800000 */
[----:B------:R-:W-:Y:S01]  /*7560*/  ISETP.NE.AND P1, PT, R197, RZ, PT ;  /* 0x000000ffc500720c */ /* 0x000fe20003f25270 */
[----:B------:R-:W-:Y:S01]  /*7570*/  BSSY B0, `(.L_x_119) ;  /* 0x000000a000007945 */ /* 0x000fe20003800000 */
[----:B------:R-:W-:Y:S11]  /*7580*/  ISETP.NE.AND P0, PT, R196, RZ, PT ;  /* 0x000000ffc400720c */ /* 0x000ff60003f05270 */
[----:B------:R-:W-:Y:S04]  /*7590*/  @P1 IMAD R0, R181, 0x2000, R186 ;  /* 0x00002000b5001824 */ /* 0x000fe800078e02ba */
[C---:B------:R-:W-:Y:S01]  /*75a0*/  @P1 IMAD.IADD R5, R0.reuse, 0x1, R199 ;  /* 0x0000000100051824 */ /* 0x040fe200078e02c7 */
[----:B------:R-:W-:Y:S03]  /*75b0*/  @P1 IADD3 R4, PT, PT, R0, R205, RZ ;  /* 0x000000cd00041210 */ /* 0x000fe60007ffe0ff */
[----:B------:R-:W-:Y:S01]  /*75c0*/  @P1 IMAD.IADD R2, R198, 0x1, R5 ;  /* 0x00000001c6021824 */ /* 0x000fe200078e0205 */
[----:B------:R-:W-:Y:S06]  /*75d0*/  @P0 BRA `(.L_x_120) ;  /* 0x00000000000c0947 */ /* 0x000fec0003800000 */
[----:B------:R-:W-:Y:S04]  /*75e0*/  SHF.L.U32 R3, R180, 0x1f, RZ ;  /* 0x0000001fb4037819 */ /* 0x000fe800000006ff */
[----:B------:R-:W2:Y:S02]  /*75f0*/  SYNCS.PHASECHK.TRANS64.TRYWAIT P0, [R206+URZ+0x40], R3 ;  /* 0x00004003ce0075a7 */ /* 0x000ea400080011ff */
[----:B--2---:R-:W-:Y:S05]  /*7600*/  @!P0 BRA `(.L_x_121) ;  /* 0x0000004c00188947 */ /* 0x004fea0003800000 */
.L_x_120:
[----:B------:R-:W-:Y:S05]  /*7610*/  BSYNC B0 ;  /* 0x0000000000007941 */ /* 0x000fea0003800000 */
.L_x_119:
[----:B------:R-:W-:Y:S01]  /*7620*/  ISETP.NE.AND P0, PT, R197, RZ, PT ;  /* 0x000000ffc500720c */ /* 0x000fe20003f05270 */
[----:B--2---:R-:W-:Y:S02]  /*7630*/  VIADD R206, R206, 0x60 ;  /* 0x00000060cece7836 */ /* 0x004fe40000000000 */
[----:B------:R-:W-:Y:S02]  /*7640*/  IMAD.U32 R3, RZ, RZ, UR37 ;  /* 0x00000025ff037e24 */ /* 0x000fe4000f8e00ff */
[----:B------:R-:W-:Y:S03]  /*7650*/  VIADD R181, R181, 0x1 ;  /* 0x00000001b5b57836 */ /* 0x000fe60000000000 */
[----:B------:R-:W-:Y:S05]  /*7660*/  PRMT R3, R3, 0x654, R206 ;  /* 0x0000065403037816 */ /* 0x000fea00000000ce */
[----:B------:R2:W3:Y:S04]  /*7670*/  @P0 LDS.128 R148, [R0] ;  /* 0x0000000000940984 */ /* 0x0004e80000000c00 */
[----:B------:R2:W4:Y:S04]  /*7680*/  @P0 LDS.128 R156, [R4+0x20] ;  /* 0x00002000049c0984 */ /* 0x0005280000000c00 */
        /* <DEDUP_REMOVED lines=9> */
[----:B------:R-:W-:Y:S01]  /*7720*/  SEL R181, R181, RZ, P0 ;  /* 0x000000ffb5b57207 */ /* 0x000fe20000000000 */
[----:B-----5:R5:W-:Y:S02]  /*7730*/  SYNCS.ARRIVE.TRANS64.RED.A1T0 RZ, [R3+URZ], RZ ;  /* 0x000000ff03ff79a7 */ /* 0x020be400081004ff */
[----:B-----5:R-:W-:Y:S04]  /*7740*/  SEL R3, RZ, 0x1, P0 ;  /* 0x00000001ff037807 */ /* 0x020fe80000000000 */
[----:B--234-:R-:W-:Y:S02]  /*7750*/  LOP3.LUT R180, R180, R3, RZ, 0x3c, !PT ;  /* 0x00000003b4b47212 */ /* 0x01cfe400078e3cff */
.L_x_118:
[----:B------:R-:W-:Y:S05]  /*7760*/  BSYNC B1 ;  /* 0x0000000000017941 */ /* 0x000fea0003800000 */
.L_x_117:
[----:B------:R-:W-:Y:S01]  /*7770*/  VIADD R0, R80, 0x40 ;  /* 0x0000004050007836 */ /* 0x000fe20000000000 */
[----:B------:R-:W-:Y:S04]  /*7780*/  BSSY.RECONVERGENT B6, `(.L_x_122) ;  /* 0x0000015000067945 */ /* 0x000fe80003800200 */
[----:B------:R-:W-:Y:S04]  /*7790*/  SHF.R.U32.HI R0, RZ, 0x15, R0 ;  /* 0x00000015ff007819 */ /* 0x000fe80000011600 */
[----:B------:R-:W-:Y:S11]  /*77a0*/  LOP3.LUT P0, RZ, R0, 0x3, R173, 0x48, !PT ;  /* 0x0000000300ff7812 */ /* 0x000ff600078048ad */
[----:B------:R-:W-:Y:S02]  /*77b0*/  @!UPT UIADD3 URZ, UPT, UPT, URZ, URZ, URZ ;  /* 0x000000fffffff290 */ /* 0x000fe4000fffe0ff */
[----:B------:R-:W-:Y:S05]  /*77c0*/  @!P0 BRA `(.L_x_123) ;  /* 0x0000000000408947 */ /* 0x000fea0003800000 */
[----:B------:R-:W2:Y:S01]  /*77d0*/  LDCU.64 UR8, c[0x4][0x78] ;  /* 0x01000f00ff0877ac */ /* 0x000ea20008000a00 */
[----:B------:R-:W-:Y:S01]  /*77e0*/  MOV R3, 0x0 ;  /* 0x0000000000037802 */ /* 0x000fe20000000f00 */
[----:B------:R-:W-:Y:S02]  /*77f0*/  HFMA2 R12, -RZ, RZ, 0, 5.9604644775390625e-08 ;  /* 0x00000001ff0c7431 */ /* 0x000fe400000001ff */
[----:B------:R-:W-:Y:S02]  /*7800*/  IMAD.MOV.U32 R8, RZ, RZ, 0x192 ;  /* 0x00000192ff087424 */ /* 0x000fe400078e00ff */
[----:B------:R-:W-:Y:S01]  /*7810*/  IMAD.MOV.U32 R13, RZ, RZ, RZ ;  /* 0x000000ffff0d7224 */ /* 0x000fe200078e00ff */
[----:B------:R-:W3:Y:S01]  /*7820*/  LDCU.64 UR6, c[0x4][0x80] ;  /* 0x01001000ff0677ac */ /* 0x000ee20008000a00 */
[----:B------:R-:W4:Y:S01]  /*7830*/  LDC.64 R2, c[0x4][R3] ;  /* 0x0100000003027b82 */ /* 0x000f220000000a00 */
[----:B------:R-:W5:Y:S01]  /*7840*/  LDCU.64 UR4, c[0x4][0x18] ;  /* 0x01000300ff0477ac */ /* 0x000f620008000a00 */
[----:B--2---:R-:W-:Y:S01]  /*7850*/  MOV R5, UR9 ;  /* 0x0000000900057c02 */ /* 0x004fe20008000f00 */
[----:B------:R-:W-:Y:S01]  /*7860*/  IMAD.U32 R4, RZ, RZ, UR8 ;  /* 0x00000008ff047e24 */ /* 0x000fe2000f8e00ff */
[----:B---3--:R-:W-:Y:S01]  /*7870*/  MOV R7, UR7 ;  /* 0x0000000700077c02 */ /* 0x008fe20008000f00 */
[----:B------:R-:W-:Y:S01]  /*7880*/  IMAD.U32 R6, RZ, RZ, UR6 ;  /* 0x00000006ff067e24 */ /* 0x000fe2000f8e00ff */
[----:B-----5:R-:W-:Y:S01]  /*7890*/  MOV R11, UR5 ;  /* 0x00000005000b7c02 */ /* 0x020fe20008000f00 */
[----:B------:R-:W-:Y:S02]  /*78a0*/  IMAD.U32 R10, RZ, RZ, UR4 ;  /* 0x00000004ff0a7e24 */ /* 0x000fe4000f8e00ff */
[----:B------:R-:W-:Y:S07]  /*78b0*/  LEPC R20, `(.L_x_123) ;  /* 0x000000001014794e */ /* 0x000fee0000000000 */
[----:B-1--4-:R-:W-:Y:S05]  /*78c0*/  CALL.ABS.NOINC R2 ;  /* 0x0000000002007343 */ /* 0x012fea0003c00000 */
.L_x_123:
[----:B------:R-:W-:Y:S05]  /*78d0*/  BSYNC.RECONVERGENT B6 ;  /* 0x0000000000067941 */ /* 0x000fea0003800200 */
.L_x_122:
[----:B------:R-:W-:Y:S01]  /*78e0*/  F2FP.F16.E4M3.UNPACK_B R4, R149 ;  /* 0x00000095ff04723e */ /* 0x000fe200020006ff */
[----:B------:R-:W-:Y:S05]  /*78f0*/  WARPSYNC.ALL ;  /* 0x0000000000007948 */ /* 0x000fea0003800000 */
[----:B------:R-:W-:Y:S01]  /*7900*/  R2UR UR4, R80 ;  /* 0x00000000500472ca */ /* 0x000fe200000e0000 */
[--C-:B------:R-:W-:Y:S01]  /*7910*/  HADD2.F32 R88, -RZ, R4.reuse.H0_H0 ;  /* 0x20000004ff587230 */ /* 0x100fe20000004100 */
[-C--:B------:R-:W-:Y:S01]  /*7920*/  F2FP.F16.E4M3.UNPACK_B R0, R148.reuse ;  /* 0x00000094ff00723e */ /* 0x080fe200020006ff */
[----:B------:R-:W-:Y:S01]  /*7930*/  HADD2.F32 R83, -RZ, R4.H1_H1 ;  /* 0x30000004ff537230 */ /* 0x000fe20000004100 */
[----:B------:R-:W-:Y:S01]  /*7940*/  F2FP.F16.E4M3.UNPACK_B R4, R151 ;  /* 0x00000097ff04723e */ /* 0x000fe200020006ff */
[----:B------:R-:W-:Y:S01]  /*7950*/  BSSY.RECONVERGENT B0, `(.L_x_124) ;  /* 0x0000116000007945 */ /* 0x000fe20003800200 */
[----:B------:R-:W-:Y:S01]  /*7960*/  F2FP.F16.E4M3.UNPACK_B R3, R148.H1 ;  /* 0x00000094ff03723e */ /* 0x000fe200030006ff */
[--C-:B------:R-:W-:Y:S01]  /*7970*/  HADD2.F32 R2, -RZ, R0.reuse.H0_H0 ;  /* 0x20000000ff027230 */ /* 0x100fe20000004100 */
[----:B-1----:R-:W-:Y:S01]  /*7980*/  F2FP.F16.E4M3.UNPACK_B R135, R162 ;  /* 0x000000a2ff87723e */ /* 0x002fe200020006ff */
[----:B------:R-:W-:Y:S01]  /*7990*/  HADD2.F32 R82, -RZ, R0.H1_H1 ;  /* 0x30000000ff527230 */ /* 0x000fe20000004100 */
[----:B------:R-:W-:Y:S01]  /*79a0*/  F2FP.F16.E4M3.UNPACK_B R0, R149.H1 ;  /* 0x00000095ff00723e */ /* 0x000fe200030006ff */
[--C-:B------:R-:W-:Y:S01]  /*79b0*/  HADD2.F32 R84, -RZ, R3.reuse.H0_H0 ;  /* 0x20000003ff547230 */ /* 0x100fe20000004100 */
[----:B------:R-:W-:Y:S01]  /*79c0*/  F2FP.F16.E4M3.UNPACK_B R125, R159.H1 ;  /* 0x0000009fff7d723e */ /* 0x000fe200030006ff */
[----:B------:R-:W-:Y:S01]  /*79d0*/  HADD2.F32 R86, -RZ, R3.H1_H1 ;  /* 0x30000003ff567230 */ /* 0x000fe20000004100 */
[-C--:B------:R-:W-:Y:S01]  /*79e0*/  F2FP.F16.E4M3.UNPACK_B R3, R150.reuse ;  /* 0x00000096ff03723e */ /* 0x080fe200020006ff */
[--C-:B------:R-:W-:Y:S01]  /*79f0*/  HADD2.F32 R90, -RZ, R0.reuse.H0_H0 ;  /* 0x20000000ff5a7230 */ /* 0x100fe20000004100 */
[----:B------:R-:W-:Y:S01]  /*7a00*/  ISETP.NE.AND P0, PT, R189, RZ, PT ;  /* 0x000000ffbd00720c */ /* 0x000fe20003f05270 */
[----:B------:R-:W-:Y:S01]  /*7a10*/  HADD2.F32 R85, -RZ, R0.H1_H1 ;  /* 0x30000000ff557230 */ /* 0x000fe20000004100 */
[----:B------:R-:W-:Y:S01]  /*7a20*/  F2FP.F16.E4M3.UNPACK_B R0, R150.H1 ;  /* 0x00000096ff00723e */ /* 0x000fe200030006ff */
[--C-:B------:R-:W-:Y:S01]  /*7a30*/  HADD2.F32 R92, -RZ, R3.reuse.H0_H0 ;  /* 0x20000003ff5c7230 */ /* 0x100fe20000004100 */
[----:B------:R-:W-:Y:S01]  /*7a40*/  ISETP.NE.AND P6, PT, R204, RZ, PT ;  /* 0x000000ffcc00720c */ /* 0x000fe20003fc5270 */
[----:B------:R-:W-:Y:S01]  /*7a50*/  HADD2.F32 R87, -RZ, R3.H1_H1 ;  /* 0x30000003ff577230 */ /* 0x000fe20000004100 */
[----:B------:R-:W-:Y:S01]  /*7a60*/  F2FP.F16.E4M3.UNPACK_B R3, R151.H1 ;  /* 0x00000097ff03723e */ /* 0x000fe200030006ff */
[--C-:B------:R-:W-:Y:S02]  /*7a70*/  HADD2.F32 R94, -RZ, R0.reuse.H0_H0 ;  /* 0x20000000ff5e7230 */ /* 0x100fe40000004100 */
[----:B------:R-:W-:Y:S01]  /*7a80*/  HADD2.F32 R89, -RZ, R0.H1_H1 ;  /* 0x30000000ff597230 */ /* 0x000fe20000004100 */
[-C--:B------:R-:W-:Y:S01]  /*7a90*/  F2FP.F16.E4M3.UNPACK_B R0, R152.reuse ;  /* 0x00000098ff00723e */ /* 0x080fe200020006ff */
[--C-:B------:R-:W-:Y:S02]  /*7aa0*/  HADD2.F32 R96, -RZ, R4.reuse.H0_H0 ;  /* 0x20000004ff607230 */ /* 0x100fe40000004100 */
[----:B------:R-:W-:Y:S01]  /*7ab0*/  HADD2.F32 R91, -RZ, R4.H1_H1 ;  /* 0x30000004ff5b7230 */ /* 0x000fe20000004100 */
[-C--:B------:R-:W-:Y:S01]  /*7ac0*/  F2FP.F16.E4M3.UNPACK_B R4, R153.reuse ;  /* 0x00000099ff04723e */ /* 0x080fe200020006ff */
[--C-:B------:R-:W-:Y:S02]  /*7ad0*/  HADD2.F32 R100, -RZ, R0.reuse.H0_H0 ;  /* 0x20000000ff647230 */ /* 0x100fe40000004100 */
[----:B------:R-:W-:Y:S01]  /*7ae0*/  HADD2.F32 R95, -RZ, R0.H1_H1 ;  /* 0x30000000ff5f7230 */ /* 0x000fe20000004100 */
[----:B------:R-:W-:Y:S01]  /*7af0*/  F2FP.F16.E4M3.UNPACK_B R0, R153.H1 ;  /* 0x00000099ff00723e */ /* 0x000fe200030006ff */
[--C-:B------:R-:W-:Y:S02]  /*7b00*/  HADD2.F32 R98, -RZ, R3.reuse.H0_H0 ;  /* 0x20000003ff627230 */ /* 0x100fe40000004100 */
[----:B------:R-:W-:Y:S01]  /*7b10*/  HADD2.F32 R93, -RZ, R3.H1_H1 ;  /* 0x30000003ff5d7230 */ /* 0x000fe20000004100 */
[----:B------:R-:W-:Y:S01]  /*7b20*/  F2FP.F16.E4M3.UNPACK_B R3, R152.H1 ;  /* 0x00000098ff03723e */ /* 0x000fe200030006ff */
[--C-:B------:R-:W-:Y:S02]  /*7b30*/  HADD2.F32 R106, -RZ, R0.reuse.H0_H0 ;  /* 0x20000000ff6a7230 */ /* 0x100fe40000004100 */
[----:B------:R-:W-:Y:S01]  /*7b40*/  HADD2.F32 R101, -RZ, R0.H1_H1 ;  /* 0x30000000ff657230 */ /* 0x000fe20000004100 */
[-C--:B------:R-:W-:Y:S01]  /*7b50*/  F2FP.F16.E4M3.UNPACK_B R0, R154.reuse.H1 ;  /* 0x0000009aff00723e */ /* 0x080fe200030006ff */
[--C-:B------:R-:W-:Y:S02]  /*7b60*/  HADD2.F32 R104, -RZ, R4.reuse.H0_H0 ;  /* 0x20000004ff687230 */ /* 0x100fe40000004100 */
[----:B------:R-:W-:Y:S01]  /*7b70*/  HADD2.F32 R99, -RZ, R4.H1_H1 ;  /* 0x30000004ff637230 */ /* 0x000fe20000004100 */
[----:B------:R-:W-:Y:S01]  /*7b80*/  F2FP.F16.E4M3.UNPACK_B R4, R155 ;  /* 0x0000009bff04723e */ /* 0x000fe200020006ff */
[--C-:B------:R-:W-:Y:S02]  /*7b90*/  HADD2.F32 R102, -RZ, R3.reuse.H0_H0 ;  /* 0x20000003ff667230 */ /* 0x100fe40000004100 */
[----:B------:R-:W-:Y:S01]  /*7ba0*/  HADD2.F32 R97, -RZ, R3.H1_H1 ;  /* 0x30000003ff617230 */ /* 0x000fe20000004100 */
[----:B------:R-:W-:Y:S01]  /*7bb0*/  F2FP.F16.E4M3.UNPACK_B R3, R154 ;  /* 0x0000009aff03723e */ /* 0x000fe200020006ff */
[--C-:B------:R-:W-:Y:S02]  /*7bc0*/  HADD2.F32 R110, -RZ, R0.reuse.H0_H0 ;  /* 0x20000000ff6e7230 */ /* 0x100fe40000004100 */
[----:B------:R-:W-:Y:S01]  /*7bd0*/  HADD2.F32 R105, -RZ, R0.H1_H1 ;  /* 0x30000000ff697230 */ /* 0x000fe20000004100 */
[-C--:B------:R-:W-:Y:S01]  /*7be0*/  F2FP.F16.E4M3.UNPACK_B R0, R156.reuse ;  /* 0x0000009cff00723e */ /* 0x080fe200020006ff */
[--C-:B------:R-:W-:Y:S02]  /*7bf0*/  HADD2.F32 R112, -RZ, R4.reuse.H0_H0 ;  /* 0x20000004ff707230 */ /* 0x100fe40000004100 */
[----:B------:R-:W-:Y:S01]  /*7c00*/  HADD2.F32 R107, -RZ, R4.H1_H1 ;  /* 0x30000004ff6b7230 */ /* 0x000fe20000004100 */
[----:B------:R-:W-:Y:S01]  /*7c10*/  F2FP.F16.E4M3.UNPACK_B R4, R157 ;  /* 0x0000009dff04723e */ /* 0x000fe200020006ff */
[--C-:B------:R-:W-:Y:S02]  /*7c20*/  HADD2.F32 R108, -RZ, R3.reuse.H0_H0 ;  /* 0x20000003ff6c7230 */ /* 0x100fe40000004100 */
[----:B------:R-:W-:Y:S01]  /*7c30*/  HADD2.F32 R103, -RZ, R3.H1_H1 ;  /* 0x30000003ff677230 */ /* 0x000fe20000004100 */
[----:B------:R-:W-:Y:S01]  /*7c40*/  F2FP.F16.E4M3.UNPACK_B R3, R155.H1 ;  /* 0x0000009bff03723e */ /* 0x000fe200030006ff */
[--C-:B------:R-:W-:Y:S02]  /*7c50*/  HADD2.F32 R116, -RZ, R0.reuse.H0_H0 ;  /* 0x20000000ff747230 */ /* 0x100fe40000004100 */
[----:B------:R-:W-:Y:S01]  /*7c60*/  HADD2.F32 R111, -RZ, R0.H1_H1 ;  /* 0x30000000ff6f7230 */ /* 0x000fe20000004100 */
[----:B------:R-:W-:Y:S01]  /*7c70*/  F2FP.F16.E4M3.UNPACK_B R0, R156.H1 ;  /* 0x0000009cff00723e */ /* 0x000fe200030006ff */
[--C-:B------:R-:W-:Y:S02]  /*7c80*/  HADD2.F32 R120, -RZ, R4.reuse.H0_H0 ;  /* 0x20000004ff787230 */ /* 0x100fe40000004100 */
[----:B------:R-:W-:Y:S02]  /*7c90*/  HADD2.F32 R115, -RZ, R4.H1_H1 ;  /* 0x30000004ff737230 */ /* 0x000fe40000004100 */
[--C-:B------:R-:W-:Y:S01]  /*7ca0*/  HADD2.F32 R114, -RZ, R3.reuse.H0_H0 ;  /* 0x20000003ff727230 */ /* 0x100fe20000004100 */
[----:B------:R-:W1:Y:S01]  /*7cb0*/  LDTM.x64 R4, tmem[UR4+0x40] ;  /* 0x00004004000479ee */ /* 0x000e620008340000 */
[----:B------:R-:W-:Y:S01]  /*7cc0*/  HADD2.F32 R109, -RZ, R3.H1_H1 ;  /* 0x30000003ff6d7230 */ /* 0x000fe20000004100 */
[----:B------:R-:W-:Y:S01]  /*7cd0*/  F2FP.F16.E4M3.UNPACK_B R3, R157.H1 ;  /* 0x0000009dff03723e */ /* 0x000fe200030006ff */
        /* <DEDUP_REMOVED lines=14> */
[----:B------:R-:W-:Y:S01]  /*7dc0*/  F2FP.F16.E4M3.UNPACK_B R0, R160.H1 ;  /* 0x000000a0ff00723e */ /* 0x000fe200030006ff */
[--C-:B------:R-:W-:Y:S02]  /*7dd0*/  HADD2.F32 R132, -RZ, R3.reuse.H0_H0 ;  /* 0x20000003ff847230 */ /* 0x100fe40000004100 */
[C---:B-1----:R-:W-:Y:S01]  /*7de0*/  FMUL R7, R78.reuse, R7 ;  /* 0x000000074e077220 */ /* 0x042fe20000400000 */
        /* <DEDUP_REMOVED lines=10> */
[C---:B------:R-:W-:Y:S01]  /*7e90*/  FMUL R0, R78.reuse, R4 ;  /* 0x000000044e007220 */ /* 0x040fe20000400000 */
[--C-:B------:R-:W-:Y:S01]  /*7ea0*/  HADD2.F32 R140, -RZ, R135.reuse.H0_H0 ;  /* 0x20000087ff8c7230 */ /* 0x100fe20000004100 */
[----:B------:R-:W-:Y:S01]  /*7eb0*/  F2FP.F16.E4M3.UNPACK_B R4, R163 ;  /* 0x000000a3ff04723e */ /* 0x000fe200020006ff */
[----:B------:R-:W-:Y:S02]  /*7ec0*/  HADD2.F32 R135, -RZ, R135.H1_H1 ;  /* 0x30000087ff877230 */ /* 0x000fe40000004100 */
[C---:B------:R-:W-:Y:S01]  /*7ed0*/  FFMA R0, R81.reuse, R2, R0 ;  /* 0x0000000251007223 */ /* 0x040fe20000000000 */
[C---:B------:R-:W-:Y:S01]  /*7ee0*/  FMUL R2, R78.reuse, R5 ;  /* 0x000000054e027220 */ /* 0x040fe20000400000 */
[--C-:B------:R-:W-:Y:S01]  /*7ef0*/  HADD2.F32 R142, -RZ, R3.reuse.H0_H0 ;  /* 0x20000003ff8e7230 */ /* 0x100fe20000004100 */
[----:B------:R-:W-:Y:S01]  /*7f00*/  F2FP.F16.E4M3.UNPACK_B R5, R163.H1 ;  /* 0x000000a3ff05723e */ /* 0x000fe200030006ff */
[----:B------:R-:W-:Y:S02]  /*7f10*/  HADD2.F32 R137, -RZ, R3.H1_H1 ;  /* 0x30000003ff897230 */ /* 0x000fe40000004100 */
[C---:B------:R-:W-:Y:S01]  /*7f20*/  FFMA R2, R81.reuse, R82, R2 ;  /* 0x0000005251027223 */ /* 0x040fe20000000002 */
[--C-:B------:R-:W-:Y:S02]  /*7f30*/  HADD2.F32 R82, -RZ, R4.reuse.H0_H0 ;  /* 0x20000004ff527230 */ /* 0x100fe40000004100 */
[C---:B------:R-:W-:Y:S01]  /*7f40*/  FMUL R3, R78.reuse, R6 ;  /* 0x000000064e037220 */ /* 0x040fe20000400000 */
[----:B------:R-:W-:Y:S02]  /*7f50*/  HADD2.F32 R139, -RZ, R4.H1_H1 ;  /* 0x30000004ff8b7230 */ /* 0x000fe40000004100 */
[C---:B------:R-:W-:Y:S01]  /*7f60*/  FMUL R4, R78.reuse, R9 ;  /* 0x000000094e047220 */ /* 0x040fe20000400000 */
[--C-:B------:R-:W-:Y:S02]  /*7f70*/  HADD2.F32 R141, -RZ, R5.reuse.H1_H1 ;  /* 0x30000005ff8d7230 */ /* 0x100fe40000004100 */
[C---:B------:R-:W-:Y:S01]  /*7f80*/  FFMA R3, R81.reuse, R84, R3 ;  /* 0x0000005451037223 */ /* 0x040fe20000000003 */
[----:B------:R-:W-:Y:S01]  /*7f90*/  FFMA R7, R81, R86, R7 ;  /* 0x0000005651077223 */ /* 0x000fe20000000007 */
[----:B------:R-:W-:Y:S02]  /*7fa0*/  HADD2.F32 R84, -RZ, R5.H0_H0 ;  /* 0x20000005ff547230 */ /* 0x000fe40000004100 */
[C---:B------:R-:W-:Y:S01]  /*7fb0*/  FMUL R5, R78.reuse, R10 ;  /* 0x0000000a4e057220 */ /* 0x040fe20000400000 */
[C---:B------:R-:W-:Y:S01]  /*7fc0*/  FMUL R6, R78.reuse, R11 ;  /* 0x0000000b4e067220 */ /* 0x040fe20000400000 */
[C---:B------:R-:W-:Y:S01]  /*7fd0*/  FMUL R11, R78.reuse, R16 ;  /* 0x000000104e0b7220 */ /* 0x040fe20000400000 */
[----:B------:R-:W-:Y:S01]  /*7fe0*/  F2FP.SATFINITE.E4M3.F32.PACK_AB_MERGE_C R143, R7, R3, RZ ;  /* 0x00000003078f723e */ /* 0x000fe200048070ff */
[C---:B------:R-:W-:Y:S01]  /*7ff0*/  FMUL R3, R78.reuse, R8 ;  /* 0x000000084e037220 */ /* 0x040fe20000400000 */
[C---:B------:R-:W-:Y:S01]  /*8000*/  FMUL R7, R78.reuse, R12 ;  /* 0x0000000c4e077220 */ /* 0x040fe20000400000 */
[C---:B------:R-:W-:Y:S01]  /*8010*/  FMUL R8, R78.reuse, R13 ;  /* 0x0000000d4e087220 */ /* 0x040fe20000400000 */
[C---:B------:R-:W-:Y:S01]  /*8020*/  FMUL R12, R78.reuse, R17 ;  /* 0x000000114e0c7220 */ /* 0x040fe20000400000 */
[C---:B------:R-:W-:Y:S01]  /*8030*/  FFMA R3, R81.reuse, R88, R3 ;  /* 0x0000005851037223 */ /* 0x040fe20000000003 */
[C---:B------:R-:W-:Y:S01]  /*8040*/  FFMA R4, R81.reuse, R83, R4 ;  /* 0x0000005351047223 */ /* 0x040fe20000000004 */
[C---:B------:R-:W-:Y:S01]  /*8050*/  FFMA R5, R81.reuse, R90, R5 ;  /* 0x0000005a51057223 */ /* 0x040fe20000000005 */
[C---:B------:R-:W-:Y:S01]  /*8060*/  FFMA R6, R81.reuse, R85, R6 ;  /* 0x0000005551067223 */ /* 0x040fe20000000006 */
[C---:B------:R-:W-:Y:S01]  /*8070*/  FFMA R7, R81.reuse, R92, R7 ;  /* 0x0000005c51077223 */ /* 0x040fe20000000007 */
[C---:B------:R-:W-:Y:S01]  /*8080*/  FFMA R8, R81.reuse, R87, R8 ;  /* 0x0000005751087223 */ /* 0x040fe20000000008 */
[C---:B------:R-:W-:Y:S01]  /*8090*/  FMUL R16, R78.reuse, R21 ;  /* 0x000000154e107220 */ /* 0x040fe20000400000 */
[----:B------:R-:W-:Y:S01]  /*80a0*/  FMUL R9, R78, R14 ;  /* 0x0000000e4e097220 */ /* 0x000fe20000400000 */
[----:B------:R-:W-:Y:S01]  /*80b0*/  F2FP.SATFINITE.E4M3.F32.PACK_AB_MERGE_C R5, R6, R5, RZ ;  /* 0x000000050605723e */ /* 0x000fe200048070ff */
[C---:B------:R-:W-:Y:S01]  /*80c0*/  FMUL R10, R78.reuse, R15 ;  /* 0x0000000f4e0a7220 */ /* 0x040fe20000400000 */
[C---:B------:R-:W-:Y:S01]  /*80d0*/  FMUL R15, R78.reuse, R20 ;  /* 0x000000144e0f7220 */ /* 0x040fe20000400000 */
[C---:B------:R-:W-:Y:S01]  /*80e0*/  FFMA R9, R81.reuse, R94, R9 ;  /* 0x0000005e51097223 */ /* 0x040fe20000000009 */
[C---:B------:R-:W-:Y:S01]  /*80f0*/  FMUL R20, R78.reuse, R25 ;  /* 0x000000194e147220 */ /* 0x040fe20000400000 */
[C---:B------:R-:W-:Y:S01]  /*8100*/  FFMA R10, R81.reuse, R89, R10 ;  /* 0x00000059510a7223 */ /* 0x040fe2000000000a */
[C---:B------:R-:W-:Y:S01]  /*8110*/  FFMA R11, R81.reuse, R96, R11 ;  /* 0x00000060510b7223 */ /* 0x040fe2000000000b */
[C---:B------:R-:W-:Y:S01]  /*8120*/  FFMA R12, R81.reuse, R91, R12 ;  /* 0x0000005b510c7223 */ /* 0x040fe2000000000c */
[C---:B------:R-:W-:Y:S01]  /*8130*/  FMUL R13, R78.reuse, R18 ;  /* 0x000000124e0d7220 */ /* 0x040fe20000400000 */
[----:B------:R-:W-:Y:S01]  /*8140*/  FMUL R14, R78, R19 ;  /* 0x000000134e0e7220 */ /* 0x000fe20000400000 */
[----:B------:R-:W-:Y:S01]  /*8150*/  F2FP.SATFINITE.E4M3.F32.PACK_AB_MERGE_C R9, R10, R9, RZ ;  /* 0x000000090a09723e */ /* 0x000fe200048070ff */
[C---:B------:R-:W-:Y:S01]  /*8160*/  FMUL R19, R78.reuse, R24 ;  /* 0x000000184e137220 */ /* 0x040fe20000400000 */
        /* <DEDUP_REMOVED lines=17> */
[----:B------:R-:W-:Y:S01]  /*8280*/  FMUL R27, R78, R32 ;  /* 0x000000204e1b7220 */ /* 0x000fe20000400000 */
[C---:B------:R-:W-:Y:S01]  /*8290*/  FFMA R21, R81.reuse, R106, R21 ;  /* 0x0000006a51157223 */ /* 0x040fe20000000015 */
[C---:B------:R-:W-:Y:S01]  /*82a0*/  FFMA R22, R81.reuse, R101, R22 ;  /* 0x0000006551167223 */ /* 0x040fe20000000016 */
[----:B------:R-:W-:Y:S01]  /*82b0*/  F2FP.SATFINITE.E4M3.F32.PACK_AB_MERGE_C R16, R16, R15, R17 ;  /* 0x0000000f1010723e */ /* 0x000fe20004807011 */
[C---:B------:R-:W-:Y:S01]  /*82c0*/  FFMA R23, R81.reuse, R108, R23 ;  /* 0x0000006c51177223 */ /* 0x040fe20000000017 */
[C---:B------:R-:W-:Y:S01]  /*82d0*/  FFMA R24, R81.reuse, R103, R24 ;  /* 0x0000006751187223 */ /* 0x040fe20000000018 */
[----:B------:R-:W-:Y:S01]  /*82e0*/  FMUL R32, R78, R37 ;  /* 0x000000254e207220 */ /* 0x000fe20000400000 */
[----:B------:R-:W-:Y:S01]  /*82f0*/  F2FP.SATFINITE.E4M3.F32.PACK_AB_MERGE_C R21, R22, R21, RZ ;  /* 0x000000151615723e */ /* 0x000fe200048070ff */
[C---:B------:R-:W-:Y:S01]  /*8300*/  FMUL R25, R78.reuse, R30 ;  /* 0x0000001e4e197220 */ /* 0x040fe20000400000 */
[C---:B------:R-:W-:Y:S01]  /*8310*/  FMUL R26, R78.reuse, R31 ;  /* 0x0000001f4e1a7220 */ /* 0x040fe20000400000 */
[----:B------:R-:W-:Y:S01]  /*8320*/  FMUL R31, R78, R36 ;  /* 0x000000244e1f7220 */ /* 0x000fe20000400000 */
[----:B------:R-:W-:Y:S01]  /*8330*/  F2FP.SATFINITE.E4M3.F32.PACK_AB_MERGE_C R17, R20, R19, R21 ;  /* 0x000000131411723e */ /* 0x000fe20004807015 */
        /* <DEDUP_REMOVED lines=8> */
[----:B------:R-:W-:Y:S01]  /*83c0*/  FMUL R35, R78, R40 ;  /* 0x000000284e237220 */ /* 0x000fe20000400000 */
[C---:B------:R-:W-:Y:S01]  /*83d0*/  FFMA R29, R81.reuse, R114, R29 ;  /* 0x00000072511d7223 */ /* 0x040fe2000000001d */
[----:B------:R-:W-:Y:S01]  /*83e0*/  F2FP.SATFINITE.E4M3.F32.PACK_AB_MERGE_C R18, R24, R23, R18 ;  /* 0x000000171812723e */ /* 0x000fe20004807012 */
        /* <DEDUP_REMOVED lines=22> */
[C---:B------:R-:W-:Y:S01]  /*8550*/  FMUL R41, R78.reuse, R46 ;  /* 0x0000002e4e297220 */ /* 0x040fe20000400000 */
[C---:B------:R-:W-:Y:S01]  /*8560*/  FMUL R42, R78.reuse, R47 ;  /* 0x0000002f4e2a7220 */ /* 0x040fe20000400000 */
[C---:B------:R-:W-:Y:S01]  /*8570*/  FFMA R40, R81.reuse, R119, R40 ;  /* 0x0000007751287223 */ /* 0x040fe20000000028 */
[--C-:B------:R-:W-:Y:S02]  /*8580*/  HADD2.F32 R130, -RZ, R125.reuse.H0_H0 ;  /* 0x2000007dff827230 */ /* 0x100fe40000004100 */
[C---:B------:R-:W-:Y:S01]  /*8590*/  FFMA R41, R81.reuse, R126, R41 ;  /* 0x0000007e51297223 */ /* 0x040fe20000000029 */
[----:B------:R-:W-:Y:S02]  /*85a0*/  HADD2.F32 R125, -RZ, R125.H1_H1 ;  /* 0x3000007dff7d7230 */ /* 0x000fe40000004100 */
[C---:B------:R-:W-:Y:S01]  /*85b0*/  FMUL R45, R78.reuse, R50 ;  /* 0x000000324e2d7220 */ /* 0x040fe20000400000 */
[C---:B------:R-:W-:Y:S01]  /*85c0*/  FFMA R42, R81.reuse, R121, R42 ;  /* 0x00000079512a7223 */ /* 0x040fe2000000002a */
[C---:B------:R-:W-:Y:S01]  /*85d0*/  FMUL R46, R78.reuse, R51 ;  /* 0x000000334e2e7220 */ /* 0x040fe20000400000 */
[C---:B------:R-:W-:Y:S01]  /*85e0*/  FFMA R43, R81.reuse, R128, R43 ;  /* 0x00000080512b7223 */ /* 0x040fe2000000002b */
[C---:B------:R-:W-:Y:S01]  /*85f0*/  FMUL R47, R78.reuse, R52 ;  /* 0x000000344e2f7220 */ /* 0x040fe20000400000 */
        /* <DEDUP_REMOVED lines=10> */
[C---:B------:R-:W-:Y:S01]  /*86a0*/  FFMA R45, R81.reuse, R130, R45 ;  /* 0x00000082512d7223 */ /* 0x040fe2000000002d */
[C---:B------:R-:W-:Y:S01]  /*86b0*/  FMUL R59, R78.reuse, R64 ;  /* 0x000000404e3b7220 */ /* 0x040fe20000400000 */
[C---:B------:R-:W-:Y:S01]  /*86c0*/  FMUL R60, R78.reuse, R65 ;  /* 0x000000414e3c7220 */ /* 0x040fe20000400000 */
[C---:B------:R-:W-:Y:S01]  /*86d0*/  FMUL R61, R78.reuse, R66 ;  /* 0x000000424e3d7220 */ /* 0x040fe20000400000 */
[----:B------:R-:W-:Y:S01]  /*86e0*/  FMUL R62, R78, R67 ;  /* 0x000000434e3e7220 */ /* 0x000fe20000400000 */
[C---:B------:R-:W-:Y:S01]  /*86f0*/  FFMA R46, R81.reuse, R125, R46 ;  /* 0x0000007d512e7223 */ /* 0x040fe2000000002e */
[----:B------:R-:W-:Y:S01]  /*8700*/  F2FP.SATFINITE.E4M3.F32.PACK_AB_MERGE_C R64, R2, R0, R143 ;  /* 0x000000000240723e */ /* 0x000fe2000480708f */
[C---:B------:R-:W-:Y:S01]  /*8710*/  FFMA R47, R81.reuse, R132, R47 ;  /* 0x00000084512f7223 */ /* 0x040fe2000000002f */
[----:B------:R-:W-:Y:S01]  /*8720*/  F2FP.SATFINITE.E4M3.F32.PACK_AB_MERGE_C R65, R4, R3, R5 ;  /* 0x000000030441723e */ /* 0x000fe20004807005 */
[C---:B------:R-:W-:Y:S01]  /*8730*/  FFMA R48, R81.reuse, R127, R48 ;  /* 0x0000007f51307223 */ /* 0x040fe20000000030 */
[----:B------:R-:W-:Y:S01]  /*8740*/  F2FP.SATFINITE.E4M3.F32.PACK_AB_MERGE_C R66, R8, R7, R9 ;  /* 0x000000070842723e */ /* 0x000fe20004807009 */
[C---:B------:R-:W-:Y:S01]  /*8750*/  FFMA R49, R81.reuse, R134, R49 ;  /* 0x0000008651317223 */ /* 0x040fe20000000031 */
[----:B------:R-:W-:Y:S01]  /*8760*/  F2FP.SATFINITE.E4M3.F32.PACK_AB_MERGE_C R67, R12, R11, R13 ;  /* 0x0000000b0c43723e */ /* 0x000fe2000480700d */
[----:B------:R-:W-:Y:S01]  /*8770*/  FMUL R53, R78, R58 ;  /* 0x0000003a4e357220 */ /* 0x000fe20000400000 */
[C---:B------:R-:W-:Y:S01]  /*8780*/  FFMA R50, R81.reuse, R129, R50 ;  /* 0x0000008151327223 */ /* 0x040fe20000000032 */
[C---:B------:R-:W-:Y:S01]  /*8790*/  FFMA R51, R81.reuse, R136, R51 ;  /* 0x0000008851337223 */ /* 0x040fe20000000033 */
[C---:B------:R-:W-:Y:S01]  /*87a0*/  FFMA R52, R81.reuse, R131, R52 ;  /* 0x0000008351347223 */ /* 0x040fe20000000034 */
[----:B------:R1:W-:Y:S01]  /*87b0*/  STS.128 [R172+UR49+0xa200], R64 ;  /* 0x00a20040ac007988 */ /* 0x0003e20008000c31 */
[C---:B------:R-:W-:Y:S01]  /*87c0*/  FFMA R53, R81.reuse, R138, R53 ;  /* 0x0000008a51357223 */ /* 0x040fe20000000035 */
[----:B------:R-:W-:Y:S01]  /*87d0*/  F2FP.SATFINITE.E4M3.F32.PACK_AB_MERGE_C R37, R38, R37, RZ ;  /* 0x000000252625723e */ /* 0x000fe200048070ff */
[C---:B------:R-:W-:Y:S01]  /*87e0*/  FFMA R54, R81.reuse, R133, R54 ;  /* 0x0000008551367223 */ /* 0x040fe20000000036 */
[----:B------:R-:W-:Y:S01]  /*87f0*/  FMUL R58, R78, R63 ;  /* 0x0000003f4e3a7220 */ /* 0x000fe20000400000 */
[C---:B------:R-:W-:Y:S01]  /*8800*/  FFMA R55, R81.reuse, R140, R55 ;  /* 0x0000008c51377223 */ /* 0x040fe20000000037 */
[C---:B------:R-:W-:Y:S01]  /*8810*/  FFMA R56, R81.reuse, R135, R56 ;  /* 0x0000008751387223 */ /* 0x040fe20000000038 */
[C---:B------:R-:W-:Y:S01]  /*8820*/  FFMA R57, R81.reuse, R142, R57 ;  /* 0x0000008e51397223 */ /* 0x040fe20000000039 */
[----:B------:R1:W-:Y:S01]  /*8830*/  STS.128 [R193+0xa010], R16 ;  /* 0x00a01010c1007388 */ /* 0x0003e20000000c00 */
[----:B------:R-:W-:Y:S01]  /*8840*/  F2FP.SATFINITE.E4M3.F32.PACK_AB_MERGE_C R33, R36, R35, R37 ;  /* 0x000000232421723e */ /* 0x000fe20004807025 */
[C---:B------:R-:W-:Y:S01]  /*8850*/  FFMA R58, R81.reuse, R137, R58 ;  /* 0x00000089513a7223 */ /* 0x040fe2000000003a */
[----:B------:R-:W-:Y:S01]  /*8860*/  F2FP.SATFINITE.E4M3.F32.PACK_AB_MERGE_C R34, R42, R41, RZ ;  /* 0x000000292a22723e */ /* 0x000fe200048070ff */
[C---:B------:R-:W-:Y:S01]  /*8870*/  FFMA R59, R81.reuse, R82, R59 ;  /* 0x00000052513b7223 */ /* 0x040fe2000000003b */
[----:B------:R-:W-:Y:S01]  /*8880*/  F2FP.SATFINITE.E4M3.F32.PACK_AB_MERGE_C R35, R46, R45, RZ ;  /* 0x0000002d2e23723e */ /* 0x000fe200048070ff */
        /* <DEDUP_REMOVED lines=25> */
[----:B------:R-:W-:Y:S02]  /*8a20*/  UIADD3 UR8, UP0, UPT, UR52, 0x680, URZ ;  /* 0x0000068034087890 */ /* 0x000fe4000ff1e0ff */
[----:B------:R-:W-:Y:S02]  /*8a30*/  UIADD3 UR5, UPT, UPT, UR41, 0x40, URZ ;  /* 0x0000004029057890 */ /* 0x000fe4000fffe0ff */
[----:B------:R-:W-:Y:S02]  /*8a40*/  UIADD3 UR4, UPT, UPT, UR49, 0xa200, URZ ;  /* 0x0000a20031047890 */ /* 0x000fe4000fffe0ff */
[----:B------:R-:W-:Y:S01]  /*8a50*/  UIADD3.X UR9, UPT, UPT, URZ, UR53, URZ, UP0, !UPT ;  /* 0x00000035ff097290 */ /* 0x000fe200087fe4ff */
[----:B------:R-:W-:Y:S01]  /*8a60*/  UMOV UR6, UR42 ;  /* 0x0000002a00067c82 */ /* 0x000fe20008000000 */
[----:B------:R-:W-:Y:S07]  /*8a70*/  UMOV UR7, UR36 ;  /* 0x0000002400077c82 */ /* 0x000fee0008000000 */
[----:B------:R2:W-:Y:S01]  /*8a80*/  UTMASTG.3D [UR4], [UR8] ;  /* 0x00000004080073b5 */ /* 0x0005e20008010000 */
[----:B------:R0:W-:Y:S01]  /*8a90*/  UTMACMDFLUSH ;  /* 0x00000000000079b7 */ /* 0x0001e20000000000 */
[----:B--2---:R-:W-:Y:S04]  /*8aa0*/  DEPBAR.LE SB0, 0x1 ;  /* 0x000080400000791a */ /* 0x004fe80000000000 */
.L_x_125:
[----:B------:R-:W-:Y:S05]  /*8ab0*/  BSYNC.RECONVERGENT B0 ;  /* 0x0000000000007941 */ /* 0x000fea0003800200 */
.L_x_124:
        /* <DEDUP_REMOVED lines=16> */
.L_x_129:
[----:B------:R-:W-:Y:S05]  /*8bc0*/  BSYNC B0 ;  /* 0x0000000000007941 */ /* 0x000fea0003800000 */
.L_x_128:
        /* <DEDUP_REMOVED lines=20> */
.L_x_127:
[----:B------:R-:W-:Y:S05]  /*8d10*/  BSYNC B1 ;  /* 0x0000000000017941 */ /* 0x000fea0003800000 */
.L_x_126:
[----:B--2---:R-:W-:Y:S01]  /*8d20*/  VIADD R0, R80, 0x80 ;  /* 0x0000008050007836 */ /* 0x004fe20000000000 */
        /* <DEDUP_REMOVED lines=10> */
[----:B------:R-:W5:Y:S01]  /*8dd0*/  LDCU.64 UR6, c[0x4][0x80] ;  /* 0x01001000ff0677ac */ /* 0x000f620008000a00 */
[----:B------:R-:W1:Y:S01]  /*8de0*/  LDC.64 R2, c[0x4][R3] ;  /* 0x0100000003027b82 */ /* 0x000e620000000a00 */
[----:B------:R-:W3:Y:S01]  /*8df0*/  LDCU.64 UR4, c[0x4][0x18] ;  /* 0x01000300ff0477ac */ /* 0x000ee20008000a00 */
[----:B--2---:R-:W-:Y:S01]  /*8e00*/  MOV R5, UR9 ;  /* 0x0000000900057c02 */ /* 0x004fe20008000f00 */
[----:B------:R-:W-:Y:S01]  /*8e10*/  IMAD.U32 R4, RZ, RZ, UR8 ;  /* 0x00000008ff047e24 */ /* 0x000fe2000f8e00ff */
[----:B-----5:R-:W-:Y:S01]  /*8e20*/  MOV R7, UR7 ;  /* 0x0000000700077c02 */ /* 0x020fe20008000f00 */
[----:B------:R-:W-:Y:S01]  /*8e30*/  IMAD.U32 R6, RZ, RZ, UR6 ;  /* 0x00000006ff067e24 */ /* 0x000fe2000f8e00ff */
[----:B---3--:R-:W-:Y:S01]  /*8e40*/  MOV R11, UR5 ;  /* 0x00000005000b7c02 */ /* 0x008fe20008000f00 */
[----:B------:R-:W-:Y:S02]  /*8e50*/  IMAD.U32 R10, RZ, RZ, UR4 ;  /* 0x00000004ff0a7e24 */ /* 0x000fe4000f8e00ff */
[----:B------:R-:W-:Y:S07]  /*8e60*/  LEPC R20, `(.L_x_132) ;  /* 0x000000001014794e */ /* 0x000fee0000000000 */
[----:B-1--4-:R-:W-:Y:S05]  /*8e70*/  CALL.ABS.NOINC R2 ;  /* 0x0000000002007343 */ /* 0x012fea0003c00000 */
.L_x_132:
[----:B------:R-:W-:Y:S05]  /*8e80*/  BSYNC.RECONVERGENT B6 ;  /* 0x0000000000067941 */ /* 0x000fea0003800200 */
.L_x_131:
[----:B---3--:R-:W-:Y:S01]  /*8e90*/  F2FP.F16.E4M3.UNPACK_B R4, R149 ;  /* 0x00000095ff04723e */ /* 0x008fe200020006ff */
        /* <DEDUP_REMOVED lines=13> */
[----:B----4-:R-:W-:Y:S01]  /*8f70*/  F2FP.F16.E4M3.UNPACK_B R125, R159.H1 ;  /* 0x0000009fff7d723e */ /* 0x010fe200030006ff */
        /* <DEDUP_REMOVED lines=262> */
[----:B------:R-:W-:Y:S02]  /*9fe0*/  UIADD3 UR8, UP0, UPT, UR52, 0x680, URZ ;  /* 0x0000068034087890 */ /* 0x000fe4000ff1e0ff */
[----:B------:R-:W-:Y:S02]  /*9ff0*/  UIADD3 UR5, UPT, UPT, UR41, 0x80, URZ ;  /* 0x0000008029057890 */ /* 0x000fe4000fffe0ff */
[----:B------:R-:W-:Y:S01]  /*a000*/  MOV R188, UR10 ;  /* 0x0000000a00bc7c02 */ /* 0x000fe20008000f00 */
[----:B------:R-:W-:Y:S01]  /*a010*/  UIADD3.X UR9, UPT, UPT, URZ, UR53, URZ, UP0, !UPT ;  /* 0x00000035ff097290 */ /* 0x000fe200087fe4ff */
[----:B------:R-:W-:Y:S02]  /*a020*/  UMOV UR6, UR42 ;  /* 0x0000002a00067c82 */ /* 0x000fe40008000000 */
[----:B------:R-:W-:Y:S01]  /*a030*/  R2UR UR4, R188 ;  /* 0x00000000bc0472ca */ /* 0x000fe200000e0000 */
[----:B------:R-:W-:Y:S11]  /*a040*/  UMOV UR7, UR36 ;  /* 0x0000002400077c82 */ /* 0x000ff60008000000 */
[----:B------:R-:W-:Y:S01]  /*a050*/  @!UPT UIADD3 URZ, UPT, UPT, URZ, URZ, URZ ;  /* 0x000000fffffff290 */ /* 0x000fe2000fffe0ff */
[----:B------:R2:W-:Y:S01]  /*a060*/  UTMASTG.3D [UR4], [UR8] ;  /* 0x00000004080073b5 */ /* 0x0005e20008010000 */
[----:B------:R0:W-:Y:S01]  /*a070*/  UTMACMDFLUSH ;  /* 0x00000000000079b7 */ /* 0x0001e20000000000 */
[----:B--2---:R-:W-:Y:S04]  /*a080*/  DEPBAR.LE SB0, 0x1 ;  /* 0x000080400000791a */ /* 0x004fe80000000000 */
.L_x_134:
[----:B------:R-:W-:Y:S05]  /*a090*/  BSYNC.RECONVERGENT B0 ;  /* 0x0000000000007941 */ /* 0x000fea0003800200 */
.L_x_133:
        /* <DEDUP_REMOVED lines=16> */
.L_x_138:
[----:B------:R-:W-:Y:S05]  /*a1a0*/  BSYNC B0 ;  /* 0x0000000000007941 */ /* 0x000fea0003800000 */
.L_x_137:
        /* <DEDUP_REMOVED lines=20> */
.L_x_136:
[----:B------:R-:W-:Y:S05]  /*a2f0*/  BSYNC B1 ;  /* 0x0000000000017941 */ /* 0x000fea0003800000 */
.L_x_135:
[----:B--2---:R-:W-:Y:S05]  /*a300*/  VIADD R0, R80, 0xc0 ;  /* 0x000000c050007836 */ /* 0x004fea0000000000 */
        /* <DEDUP_REMOVED lines=20> */
.L_x_140:
[----:B------:R-:W-:Y:S01]  /*a450*/  ISETP.NE.AND P0, PT, R189, RZ, PT ;  /* 0x000000ffbd00720c */ /* 0x000fe20003f05270 */
[----:B------:R-:W-:Y:S05]  /*a460*/  WARPSYNC.ALL ;  /* 0x0000000000007948 */ /* 0x000fea0003800000 */
[----:B------:R-:W-:Y:S01]  /*a470*/  R2UR UR4, R80 ;  /* 0x00000000500472ca */ /* 0x000fe200000e0000 */
[----:B------:R-:W-:Y:S01]  /*a480*/  BSSY.RECONVERGENT B0, `(.L_x_141) ;  /* 0x000011c000007945 */ /* 0x000fe20003800200 */
[----:B---3--:R-:W-:Y:S02]  /*a490*/  F2FP.F16.E4M3.UNPACK_B R11, R149 ;  /* 0x00000095ff0b723e */ /* 0x008fe400020006ff */
[----:B------:R-:W-:Y:S02]  /*a4a0*/  F2FP.F16.E4M3.UNPACK_B R10, R150 ;  /* 0x00000096ff0a723e */ /* 0x000fe400020006ff */
[----:B------:R-:W-:Y:S01]  /*a4b0*/  F2FP.F16.E4M3.UNPACK_B R9, R151 ;  /* 0x00000097ff09723e */ /* 0x000fe200020006ff */
[--C-:B------:R-:W-:Y:S01]  /*a4c0*/  HADD2.F32 R83, -RZ, R11.reuse.H0_H0 ;  /* 0x2000000bff537230 */ /* 0x100fe20000004100 */
[----:B----4-:R-:W-:Y:S01]  /*a4d0*/  F2FP.F16.E4M3.UNPACK_B R8, R152 ;  /* 0x00000098ff08723e */ /* 0x010fe200020006ff */
[----:B------:R-:W-:Y:S01]  /*a4e0*/  HADD2.F32 R84, -RZ, R11.H1_H1 ;  /* 0x3000000bff547230 */ /* 0x000fe20000004100 */
[----:B------:R-:W-:Y:S01]  /*a4f0*/  F2FP.F16.E4M3.UNPACK_B R7, R153 ;  /* 0x00000099ff07723e */ /* 0x000fe200020006ff */
[--C-:B------:R-:W-:Y:S01]  /*a500*/  HADD2.F32 R87, -RZ, R10.reuse.H0_H0 ;  /* 0x2000000aff577230 */ /* 0x100fe20000004100 */
[----:B------:R-:W-:Y:S01]  /*a510*/  F2FP.F16.E4M3.UNPACK_B R6, R154 ;  /* 0x0000009aff06723e */ /* 0x000fe200020006ff */
[----:B------:R-:W-:Y:S01]  /*a520*/  HADD2.F32 R88, -RZ, R10.H1_H1 ;  /* 0x3000000aff587230 */ /* 0x000fe20000004100 */
[----:B------:R-:W-:Y:S01]  /*a530*/  F2FP.F16.E4M3.UNPACK_B R5, R155 ;  /* 0x0000009bff05723e */ /* 0x000fe200020006ff */
[--C-:B------:R-:W-:Y:S01]  /*a540*/  HADD2.F32 R91, -RZ, R9.reuse.H0_H0 ;  /* 0x20000009ff5b7230 */ /* 0x100fe20000004100 */
[----:B-1----:R-:W-:Y:S01]  /*a550*/  F2FP.F16.E4M3.UNPACK_B R4, R156 ;  /* 0x0000009cff04723e */ /* 0x002fe200020006ff */
[----:B------:R-:W-:Y:S01]  /*a560*/  HADD2.F32 R93, -RZ, R9.H1_H1 ;  /* 0x30000009ff5d7230 */ /* 0x000fe20000004100 */
[-C--:B------:R-:W-:Y:S01]  /*a570*/  F2FP.F16.E4M3.UNPACK_B R2, R148.reuse ;  /* 0x00000094ff02723e */ /* 0x080fe200020006ff */
[--C-:B------:R-:W-:Y:S01]  /*a580*/  HADD2.F32 R94, -RZ, R8.reuse.H0_H0 ;  /* 0x20000008ff5e7230 */ /* 0x100fe20000004100 */
[----:B------:R-:W-:Y:S01]  /*a590*/  F2FP.F16.E4M3.UNPACK_B R148, R148.H1 ;  /* 0x00000094ff94723e */ /* 0x000fe200030006ff */
[----:B------:R-:W-:Y:S01]  /*a5a0*/  HADD2.F32 R97, -RZ, R8.H1_H1 ;  /* 0x30000008ff617230 */ /* 0x000fe20000004100 */
[----:B------:R-:W-:Y:S01]  /*a5b0*/  F2FP.F16.E4M3.UNPACK_B R149, R149.H1 ;  /* 0x00000095ff95723e */ /* 0x000fe200030006ff */
[--C-:B------:R-:W-:Y:S01]  /*a5c0*/  HADD2.F32 R98, -RZ, R7.reuse.H0_H0 ;  /* 0x20000007ff627230 */ /* 0x100fe20000004100 */
[----:B------:R-:W-:Y:S01]  /*a5d0*/  F2FP.F16.E4M3.UNPACK_B R150, R150.H1 ;  /* 0x00000096ff96723e */ /* 0x000fe200030006ff */
[----:B------:R-:W-:Y:S01]  /*a5e0*/  HADD2.F32 R101, -RZ, R7.H1_H1 ;  /* 0x30000007ff657230 */ /* 0x000fe20000004100 */
[----:B------:R-:W-:Y:S01]  /*a5f0*/  F2FP.F16.E4M3.UNPACK_B R151, R151.H1 ;  /* 0x00000097ff97723e */ /* 0x000fe200030006ff */
[--C-:B------:R-:W-:Y:S01]  /*a600*/  HADD2.F32 R102, -RZ, R6.reuse.H0_H0 ;  /* 0x20000006ff667230 */ /* 0x100fe20000004100 */
[----:B------:R-:W-:Y:S01]  /*a610*/  IADD3 R191, PT, PT, R191, 0xc0, RZ ;  /* 0x000000c0bfbf7810 */ /* 0x000fe20007ffe0ff */
[----:B------:R-:W-:Y:S01]  /*a620*/  HADD2.F32 R105, -RZ, R6.H1_H1 ;  /* 0x30000006ff697230 */ /* 0x000fe20000004100 */
[----:B------:R-:W-:Y:S01]  /*a630*/  F2FP.F16.E4M3.UNPACK_B R138, R163 ;  /* 0x000000a3ff8a723e */ /* 0x000fe200020006ff */
[--C-:B------:R-:W-:Y:S01]  /*a640*/  HADD2.F32 R106, -RZ, R5.reuse.H0_H0 ;  /* 0x20000005ff6a7230 */ /* 0x100fe20000004100 */
[----:B------:R-:W-:Y:S01]  /*a650*/  LOP3.LUT R191, R191, 0xfefffff8, RZ, 0xc0, !PT ;  /* 0xfefffff8bfbf7812 */ /* 0x000fe200078ec0ff */
[----:B------:R-:W-:Y:S01]  /*a660*/  HADD2.F32 R109, -RZ, R5.H1_H1 ;  /* 0x30000005ff6d7230 */ /* 0x000fe20000004100 */
[----:B------:R-:W-:Y:S01]  /*a670*/  F2FP.F16.E4M3.UNPACK_B R116, R157 ;  /* 0x0000009dff74723e */ /* 0x000fe200020006ff */
[--C-:B------:R-:W-:Y:S01]  /*a680*/  HADD2.F32 R110, -RZ, R4.reuse.H0_H0 ;  /* 0x20000004ff6e7230 */ /* 0x100fe20000004100 */
[----:B------:R-:W-:Y:S01]  /*a690*/  F2FP.F16.E4M3.UNPACK_B R120, R158 ;  /* 0x0000009eff78723e */ /* 0x000fe200020006ff */
[----:B------:R-:W-:Y:S01]  /*a6a0*/  HADD2.F32 R113, -RZ, R4.H1_H1 ;  /* 0x30000004ff717230 */ /* 0x000fe20000004100 */
[----:B------:R-:W-:Y:S01]  /*a6b0*/  F2FP.F16.E4M3.UNPACK_B R124, R159 ;  /* 0x0000009fff7c723e */ /* 0x000fe200020006ff */
[----:B------:R-:W1:Y:S01]  /*a6c0*/  LDTM.x64 R4, tmem[UR4+0xc0] ;  /* 0x0000c004000479ee */ /* 0x000e620008340000 */
[--C-:B------:R-:W-:Y:S01]  /*a6d0*/  HADD2.F32 R0, -RZ, R2.reuse.H0_H0 ;  /* 0x20000002ff007230 */ /* 0x100fe20000004100 */
[----:B------:R-:W-:Y:S01]  /*a6e0*/  NOP ;  /* 0x0000000000007918 */ /* 0x000fe20000000000 */
[----:B-1----:R1:W-:Y:S01]  /*a6f0*/  SYNCS.ARRIVE.TRANS64.RED.A1T0 RZ, [R191+URZ], RZ ;  /* 0x000000ffbfff79a7 */ /* 0x0023e200081004ff */
[----:B------:R-:W-:Y:S01]  /*a700*/  HADD2.F32 R2, -RZ, R2.H1_H1 ;  /* 0x30000002ff027230 */ /* 0x000fe20000004100 */
[----:B------:R-:W-:Y:S01]  /*a710*/  F2FP.F16.E4M3.UNPACK_B R128, R160 ;  /* 0x000000a0ff80723e */ /* 0x000fe200020006ff */
[--C-:B------:R-:W-:Y:S01]  /*a720*/  HADD2.F32 R86, -RZ, R149.reuse.H1_H1 ;  /* 0x30000095ff567230 */ /* 0x100fe20000004100 */
[----:B------:R-:W-:Y:S01]  /*a730*/  F2FP.F16.E4M3.UNPACK_B R132, R161 ;  /* 0x000000a1ff84723e */ /* 0x000fe200020006ff */
[--C-:B------:R-:W-:Y:S01]  /*a740*/  HADD2.F32 R114, -RZ, R116.reuse.H0_H0 ;  /* 0x20000074ff727230 */ /* 0x100fe20000004100 */
[----:B------:R-:W-:Y:S01]  /*a750*/  F2FP.F16.E4M3.UNPACK_B R136, R162 ;  /* 0x000000a2ff88723e */ /* 0x000fe200020006ff */
[----:B------:R-:W-:Y:S01]  /*a760*/  HADD2.F32 R117, -RZ, R116.H1_H1 ;  /* 0x30000074ff757230 */ /* 0x000fe20000004100 */
[----:B------:R-:W-:Y:S01]  /*a770*/  F2FP.F16.E4M3.UNPACK_B R152, R152.H1 ;  /* 0x00000098ff98723e */ /* 0x000fe200030006ff */
        /* <DEDUP_REMOVED lines=12> */
[C---:B------:R-:W-:Y:S01]  /*a840*/  FMUL R4, R78.reuse, R4 ;  /* 0x000000044e047220 */ /* 0x040fe20000400000 */
[C---:B------:R-:W-:Y:S01]  /*a850*/  FMUL R5, R78.reuse, R5 ;  /* 0x000000054e057220 */ /* 0x040fe20000400000 */
[----:B------:R-:W-:Y:S02]  /*a860*/  HADD2.F32 R3, -RZ, R148.H0_H0 ;  /* 0x20000094ff037230 */ /* 0x000fe40000004100 */
        /* <DEDUP_REMOVED lines=9> */
[----:B------:R-:W-:Y:S02]  /*a900*/  HADD2.F32 R130, -RZ, R132.H0_H0 ;  /* 0x20000084ff827230 */ /* 0x000fe40000004100 */
[C---:B------:R-:W-:Y:S01]  /*a910*/  FMUL R6, R78.reuse, R6 ;  /* 0x000000064e067220 */ /* 0x040fe20000400000 */
[----:B------:R-:W-:Y:S02]  /*a920*/  HADD2.F32 R82, -RZ, R148.H1_H1 ;  /* 0x30000094ff527230 */ /* 0x000fe40000004100 */
[C---:B------:R-:W-:Y:S01]  /*a930*/  FMUL R7, R78.reuse, R7 ;  /* 0x000000074e077220 */ /* 0x040fe20000400000 */
[----:B------:R-:W-:Y:S02]  /*a940*/  HADD2.F32 R85, -RZ, R149.H0_H0 ;  /* 0x20000095ff557230 */ /* 0x000fe40000004100 */
[C---:B------:R-:W-:Y:S01]  /*a950*/  FFMA R6, R81.reuse, R3, R6 ;  /* 0x0000000351067223 */ /* 0x040fe20000000006 */
[----:B------:R-:W-:Y:S02]  /*a960*/  HADD2.F32 R133, -RZ, R132.H1_H1 ;  /* 0x30000084ff857230 */ /* 0x000fe40000004100 */
[C---:B------:R-:W-:Y:S01]  /*a970*/  FFMA R7, R81.reuse, R82, R7 ;  /* 0x0000005251077223 */ /* 0x040fe20000000007 */
[C---:B------:R-:W-:Y:S01]  /*a980*/  FFMA R8, R81.reuse, R83, R8 ;  /* 0x0000005351087223 */ /* 0x040fe20000000008 */
[C---:B------:R-:W-:Y:S01]  /*a990*/  FFMA R9, R81.reuse, R84, R9 ;  /* 0x0000005451097223 */ /* 0x040fe20000000009 */
[--C-:B------:R-:W-:Y:S02]  /*a9a0*/  HADD2.F32 R82, -RZ, R138.reuse.H0_H0 ;  /* 0x2000008aff527230 */ /* 0x100fe40000004100 */
[C---:B------:R-:W-:Y:S01]  /*a9b0*/  FMUL R10, R78.reuse, R10 ;  /* 0x0000000a4e0a7220 */ /* 0x040fe20000400000 */
[----:B------:R-:W-:Y:S02]  /*a9c0*/  HADD2.F32 R83, -RZ, R138.H1_H1 ;  /* 0x3000008aff537230 */ /* 0x000fe40000004100 */
[C---:B------:R-:W-:Y:S01]  /*a9d0*/  FMUL R11, R78.reuse, R11 ;  /* 0x0000000b4e0b7220 */ /* 0x040fe20000400000 */
[----:B------:R-:W-:Y:S02]  /*a9e0*/  HADD2.F32 R89, -RZ, R150.H0_H0 ;  /* 0x20000096ff597230 */ /* 0x000fe40000004100 */
[C---:B------:R-:W-:Y:S01]  /*a9f0*/  FFMA R10, R81.reuse, R85, R10 ;  /* 0x00000055510a7223 */ /* 0x040fe2000000000a */
[--C-:B------:R-:W-:Y:S02]  /*aa00*/  HADD2.F32 R134, -RZ, R136.reuse.H0_H0 ;  /* 0x20000088ff867230 */ /* 0x100fe40000004100 */
[C---:B------:R-:W-:Y:S01]  /*aa10*/  FFMA R11, R81.reuse, R86, R11 ;  /* 0x00000056510b7223 */ /* 0x040fe2000000000b */
[C---:B------:R-:W-:Y:S01]  /*aa20*/  FFMA R12, R81.reuse, R87, R12 ;  /* 0x00000057510c7223 */ /* 0x040fe2000000000c */
[----:B------:R-:W-:Y:S01]  /*aa30*/  FFMA R13, R81, R88, R13 ;  /* 0x00000058510d7223 */ /* 0x000fe2000000000d */
[----:B------:R-:W-:Y:S01]  /*aa40*/  F2FP.SATFINITE.E4M3.F32.PACK_AB_MERGE_C R86, R7, R6, RZ ;  /* 0x000000060756723e */ /* 0x000fe200048070ff */
[C---:B------:R-:W-:Y:S01]  /*aa50*/  FMUL R7, R78.reuse, R20 ;  /* 0x000000144e077220 */ /* 0x040fe20000400000 */
[----:B------:R-:W-:Y:S01]  /*aa60*/  F2FP.SATFINITE.E4M3.F32.PACK_AB_MERGE_C R138, R11, R10, RZ ;  /* 0x0000000a0b8a723e */ /* 0x000fe200048070ff */
[C---:B------:R-:W-:Y:S01]  /*aa70*/  FMUL R10, R78.reuse, R21 ;  /* 0x000000154e0a7220 */ /* 0x040fe20000400000 */
[C---:B------:R-:W-:Y:S01]  /*aa80*/  FMUL R21, R78.reuse, R28 ;  /* 0x0000001c4e157220 */ /* 0x040fe20000400000 */
[----:B------:R-:W-:Y:S02]  /*aa90*/  HADD2.F32 R137, -RZ, R136.H1_H1 ;  /* 0x30000088ff897230 */ /* 0x000fe40000004100 */
[C---:B------:R-:W-:Y:S01]  /*aaa0*/  FMUL R14, R78.reuse, R14 ;  /* 0x0000000e4e0e7220 */ /* 0x040fe20000400000 */
[----:B------:R-:W-:Y:S02]  /*aab0*/  HADD2.F32 R90, -RZ, R150.H1_H1 ;  /* 0x30000096ff5a7230 */ /* 0x000fe40000004100 */
[C---:B------:R-:W-:Y:S01]  /*aac0*/  FMUL R15, R78.reuse, R15 ;  /* 0x0000000f4e0f7220 */ /* 0x040fe20000400000 */
[--C-:B------:R-:W-:Y:S02]  /*aad0*/  HADD2.F32 R92, -RZ, R151.reuse.H0_H0 ;  /* 0x20000097ff5c7230 */ /* 0x100fe40000004100 */
[C---:B------:R-:W-:Y:S01]  /*aae0*/  FFMA R14, R81.reuse, R89, R14 ;  /* 0x00000059510e7223 */ /* 0x040fe2000000000e */
[----:B------:R-:W-:Y:S02]  /*aaf0*/  HADD2.F32 R95, -RZ, R151.H1_H1 ;  /* 0x30000097ff5f7230 */ /* 0x000fe40000004100 */
[C---:B------:R-:W-:Y:S01]  /*ab00*/  FFMA R15, R81.reuse, R90, R15 ;  /* 0x0000005a510f7223 */ /* 0x040fe2000000000f */
[C---:B------:R-:W-:Y:S01]  /*ab10*/  FFMA R0, R81.reuse, R91, R0 ;  /* 0x0000005b51007223 */ /* 0x040fe20000000000 */
[----:B------:R-:W-:Y:S01]  /*ab20*/  FFMA R2, R81, R93, R2 ;  /* 0x0000005d51027223 */ /* 0x000fe20000000002 */
[C---:B------:R-:W-:Y:S01]  /*ab30*/  FMUL R3, R78.reuse, R18 ;  /* 0x000000124e037220 */ /* 0x040fe20000400000 */
[C---:B------:R-:W-:Y:S01]  /*ab40*/  FMUL R18, R78.reuse, R25 ;  /* 0x000000194e127220 */ /* 0x040fe20000400000 */
[----:B------:R-:W-:Y:S01]  /*ab50*/  F2FP.SATFINITE.E4M3.F32.PACK_AB_MERGE_C R14, R15, R14, RZ ;  /* 0x0000000e0f0e723e */ /* 0x000fe200048070ff */
[C---:B------:R-:W-:Y:S01]  /*ab60*/  FMUL R25, R78.reuse, R32 ;  /* 0x000000204e197220 */ /* 0x040fe20000400000 */
[C---:B------:R-:W-:Y:S01]  /*ab70*/  FFMA R3, R81.reuse, R92, R3 ;  /* 0x0000005c51037223 */ /* 0x040fe20000000003 */
[C---:B------:R-:W-:Y:S01]  /*ab80*/  FMUL R6, R78.reuse, R19 ;  /* 0x000000134e067220 */ /* 0x040fe20000400000 */
[--C-:B------:R-:W-:Y:S02]  /*ab90*/  HADD2.F32 R96, -RZ, R152.reuse.H0_H0 ;  /* 0x20000098ff607230 */ /* 0x100fe40000004100 */
[C---:B------:R-:W-:Y:S01]  /*aba0*/  FMUL R11, R78.reuse, R22 ;  /* 0x000000164e0b7220 */ /* 0x040fe20000400000 */
[----:B------:R-:W-:Y:S02]  /*abb0*/  HADD2.F32 R99, -RZ, R152.H1_H1 ;  /* 0x30000098ff637230 */ /* 0x000fe40000004100 */
[C---:B------:R-:W-:Y:S01]  /*abc0*/  FFMA R6, R81.reuse, R95, R6 ;  /* 0x0000005f51067223 */ /* 0x040fe20000000006 */
[C---:B------:R-:W-:Y:S01]  /*abd0*/  FFMA R7, R81.reuse, R94, R7 ;  /* 0x0000005e51077223 */ /* 0x040fe20000000007 */
[C---:B------:R-:W-:Y:S01]  /*abe0*/  FFMA R10, R81.reuse, R97, R10 ;  /* 0x00000061510a7223 */ /* 0x040fe2000000000a */
[C---:B------:R-:W-:Y:S01]  /*abf0*/  FFMA R11, R81.reuse, R96, R11 ;  /* 0x00000060510b7223 */ /* 0x040fe2000000000b */
[----:B------:R-:W-:Y:S01]  /*ac00*/  FMUL R22, R78, R29 ;  /* 0x0000001d4e167220 */ /* 0x000fe20000400000 */
[----:B------:R-:W-:Y:S01]  /*ac10*/  F2FP.SATFINITE.E4M3.F32.PACK_AB_MERGE_C R3, R6, R3, RZ ;  /* 0x000000030603723e */ /* 0x000fe200048070ff */
[C---:B------:R-:W-:Y:S01]  /*ac20*/  FMUL R29, R78.reuse, R36 ;  /* 0x000000244e1d7220 */ /* 0x040fe20000400000 */
        /* <DEDUP_REMOVED lines=11> */
[----:B------:R-:W-:Y:S01]  /*ace0*/  FMUL R20, R78, R27 ;  /* 0x0000001b4e147220 */ /* 0x000fe20000400000 */
[--C-:B------:R-:W-:Y:S01]  /*acf0*/  HADD2.F32 R104, -RZ, R154.reuse.H0_H0 ;  /* 0x2000009aff687230 */ /* 0x100fe20000004100 */
[----:B------:R-:W-:Y:S01]  /*ad00*/  F2FP.SATFINITE.E4M3.F32.PACK_AB_MERGE_C R16, R10, R7, R16 ;  /* 0x000000070a10723e */ /* 0x000fe20004807010 */
[----:B------:R-:W-:Y:S02]  /*ad10*/  HADD2.F32 R107, -RZ, R154.H1_H1 ;  /* 0x3000009aff6b7230 */ /* 0x000fe40000004100 */
        /* <DEDUP_REMOVED lines=28> */
[----:B------:R-:W-:Y:S01]  /*aee0*/  F2FP.F16.E4M3.UNPACK_B R159, R159.H1 ;  /* 0x0000009fff9f723e */ /* 0x000fe200030006ff */
[----:B------:R-:W-:Y:S01]  /*aef0*/  FMUL R38, R78, R45 ;  /* 0x0000002d4e267220 */ /* 0x000fe20000400000 */
[----:B------:R-:W-:Y:S01]  /*af00*/  F2FP.SATFINITE.E4M3.F32.PACK_AB_MERGE_C R19, R28, R27, RZ ;  /* 0x0000001b1c13723e */ /* 0x000fe200048070ff */
[----:B------:R-:W-:Y:S01]  /*af10*/  FFMA R31, R81, R112, R31 ;  /* 0x00000070511f7223 */ /* 0x000fe2000000001f */
[C---:B------:R-:W-:Y:S01]  /*af20*/  FMUL R45, R78.reuse, R52 ;  /* 0x000000344e2d7220 */ /* 0x040fe20000400000 */
[C---:B------:R-:W-:Y:S01]  /*af30*/  FMUL R52, R78.reuse, R59 ;  /* 0x0000003b4e347220 */ /* 0x040fe20000400000 */
[----:B------:R-:W-:Y:S01]  /*af40*/  F2FP.F16.E4M3.UNPACK_B R160, R160.H1 ;  /* 0x000000a0ffa0723e */ /* 0x000fe200030006ff */
[C---:B------:R-:W-:Y:S01]  /*af50*/  FMUL R59, R78.reuse, R66 ;  /* 0x000000424e3b7220 */ /* 0x040fe20000400000 */
[----:B------:R-:W-:Y:S01]  /*af60*/  F2FP.SATFINITE.E4M3.F32.PACK_AB_MERGE_C R66, R13, R12, R14 ;  /* 0x0000000c0d42723e */ /* 0x000fe2000480700e */
        /* <DEDUP_REMOVED lines=11> */
[C---:B------:R-:W-:Y:S01]  /*b020*/  FFMA R35, R81.reuse, R116, R35 ;  /* 0x0000007451237223 */ /* 0x040fe20000000023 */
[C---:B------:R-:W-:Y:S01]  /*b030*/  FMUL R36, R78.reuse, R43 ;  /* 0x0000002b4e247220 */ /* 0x040fe20000400000 */
[--C-:B------:R-:W-:Y:S02]  /*b040*/  HADD2.F32 R120, -RZ, R158.reuse.H0_H0 ;  /* 0x2000009eff787230 */ /* 0x100fe40000004100 */
[C---:B------:R-:W-:Y:S01]  /*b050*/  FMUL R39, R78.reuse, R46 ;  /* 0x0000002e4e277220 */ /* 0x040fe20000400000 */
[----:B------:R-:W-:Y:S02]  /*b060*/  HADD2.F32 R123, -RZ, R158.H1_H1 ;  /* 0x3000009eff7b7230 */ /* 0x000fe40000004100 */
        /* <DEDUP_REMOVED lines=11> */
[C---:B------:R-:W-:Y:S01]  /*b120*/  FFMA R42, R81.reuse, R125, R42 ;  /* 0x0000007d512a7223 */ /* 0x040fe2000000002a */
[C---:B------:R-:W-:Y:S01]  /*b130*/  FMUL R46, R78.reuse, R53 ;  /* 0x000000354e2e7220 */ /* 0x040fe20000400000 */
[--C-:B------:R-:W-:Y:S02]  /*b140*/  HADD2.F32 R128, -RZ, R160.reuse.H0_H0 ;  /* 0x200000a0ff807230 */ /* 0x100fe40000004100 */
[C---:B------:R-:W-:Y:S01]  /*b150*/  FMUL R50, R78.reuse, R57 ;  /* 0x000000394e327220 */ /* 0x040fe20000400000 */
[C---:B------:R-:W-:Y:S01]  /*b160*/  FMUL R51, R78.reuse, R58 ;  /* 0x0000003a4e337220 */ /* 0x040fe20000400000 */
[C---:B------:R-:W-:Y:S01]  /*b170*/  FMUL R53, R78.reuse, R60 ;  /* 0x0000003c4e357220 */ /* 0x040fe20000400000 */
[C---:B------:R-:W-:Y:S01]  /*b180*/  FFMA R43, R81.reuse, R124, R43 ;  /* 0x0000007c512b7223 */ /* 0x040fe2000000002b */
[----:B------:R-:W-:Y:S02]  /*b190*/  HADD2.F32 R131, -RZ, R160.H1_H1 ;  /* 0x300000a0ff837230 */ /* 0x000fe40000004100 */
[C---:B------:R-:W-:Y:S01]  /*b1a0*/  FMUL R47, R78.reuse, R54 ;  /* 0x000000364e2f7220 */ /* 0x040fe20000400000 */
[C---:B------:R-:W-:Y:S01]  /*b1b0*/  FMUL R57, R78.reuse, R64 ;  /* 0x000000404e397220 */ /* 0x040fe20000400000 */
[C---:B------:R-:W-:Y:S01]  /*b1c0*/  FMUL R58, R78.reuse, R65 ;  /* 0x000000414e3a7220 */ /* 0x040fe20000400000 */
[C---:B------:R-:W-:Y:S01]  /*b1d0*/  FMUL R60, R78.reuse, R67 ;  /* 0x000000434e3c7220 */ /* 0x040fe20000400000 */
[----:B------:R-:W-:Y:S01]  /*b1e0*/  FFMA R44, R81, R127, R44 ;  /* 0x0000007f512c7223 */ /* 0x000fe2000000002c */
[C---:B------:R-:W-:Y:S01]  /*b1f0*/  FMUL R48, R78.reuse, R55 ;  /* 0x000000374e307220 */ /* 0x040fe20000400000 */
[----:B------:R-:W-:Y:S01]  /*b200*/  F2FP.SATFINITE.E4M3.F32.PACK_AB_MERGE_C R64, R5, R4, R86 ;  /* 0x000000040540723e */ /* 0x000fe20004807056 */
[----:B------:R-:W-:Y:S01]  /*b210*/  FFMA R45, R81, R126, R45 ;  /* 0x0000007e512d7223 */ /* 0x000fe2000000002d */
[----:B------:R-:W-:Y:S01]  /*b220*/  F2FP.SATFINITE.E4M3.F32.PACK_AB_MERGE_C R65, R9, R8, R138 ;  /* 0x000000080941723e */ /* 0x000fe2000480708a */
[----:B------:R-:W-:Y:S01]  /*b230*/  FMUL R49, R78, R56 ;  /* 0x000000384e317220 */ /* 0x000fe20000400000 */
[----:B------:R-:W-:Y:S01]  /*b240*/  F2FP.SATFINITE.E4M3.F32.PACK_AB_MERGE_C R67, R2, R0, R3 ;  /* 0x000000000243723e */ /* 0x000fe20004807003 */
[C---:B------:R-:W-:Y:S01]  /*b250*/  FFMA R46, R81.reuse, R129, R46 ;  /* 0x00000081512e7223 */ /* 0x040fe2000000002e */
[----:B------:R-:W-:Y:S01]  /*b260*/  F2FP.F16.E4M3.UNPACK_B R162, R162.H1 ;  /* 0x000000a2ffa2723e */ /* 0x000fe200030006ff */
[--C-:B------:R-:W-:Y:S02]  /*b270*/  HADD2.F32 R132, -RZ, R161.reuse.H0_H0 ;  /* 0x200000a1ff847230 */ /* 0x100fe40000004100 */
[C---:B------:R-:W-:Y:S01]  /*b280*/  FFMA R47, R81.reuse, R128, R47 ;  /* 0x00000080512f7223 */ /* 0x040fe2000000002f */
[----:B------:R1:W-:Y:S01]  /*b290*/  STS.128 [R172+UR49+0xa200], R64 ;  /* 0x00a20040ac007988 */ /* 0x0003e20008000c31 */
[----:B------:R-:W-:Y:S02]  /*b2a0*/  HADD2.F32 R135, -RZ, R161.H1_H1 ;  /* 0x300000a1ff877230 */ /* 0x000fe40000004100 */
[C---:B------:R-:W-:Y:S01]  /*b2b0*/  FFMA R48, R81.reuse, R131, R48 ;  /* 0x0000008351307223 */ /* 0x040fe20000000030 */
[C---:B------:R-:W-:Y:S01]  /*b2c0*/  FFMA R49, R81.reuse, R130, R49 ;  /* 0x0000008251317223 */ /* 0x040fe20000000031 */
[----:B------:R-:W-:Y:S01]  /*b2d0*/  F2FP.F16.E4M3.UNPACK_B R163, R163.H1 ;  /* 0x000000a3ffa3723e */ /* 0x000fe200030006ff */
[C---:B------:R-:W-:Y:S01]  /*b2e0*/  FFMA R50, R81.reuse, R133, R50 ;  /* 0x0000008551327223 */ /* 0x040fe20000000032 */
[----:B------:R-:W-:Y:S01]  /*b2f0*/  FMUL R54, R78, R61 ;  /* 0x0000003d4e367220 */ /* 0x000fe20000400000 */
[--C-:B------:R-:W-:Y:S01]  /*b300*/  HADD2.F32 R136, -RZ, R162.reuse.H0_H0 ;  /* 0x200000a2ff887230 */ /* 0x100fe20000004100 */
[----:B------:R1:W-:Y:S01]  /*b310*/  STS.128 [R193+0xa010], R16 ;  /* 0x00a01010c1007388 */ /* 0x0003e20000000c00 */
[----:B------:R-:W-:Y:S01]  /*b320*/  F2FP.SATFINITE.E4M3.F32.PACK_AB_MERGE_C R35, R36, R35, RZ ;  /* 0x000000232423723e */ /* 0x000fe200048070ff */
[C---:B------:R-:W-:Y:S01]  /*b330*/  FFMA R51, R81.reuse, R132, R51 ;  /* 0x0000008451337223 */ /* 0x040fe20000000033 */
[----:B------:R-:W-:Y:S01]  /*b340*/  F2FP.SATFINITE.E4M3.F32.PACK_AB_MERGE_C R39, R40, R39, RZ ;  /* 0x000000272827723e */ /* 0x000fe200048070ff */
[----:B------:R-:W-:Y:S02]  /*b350*/  HADD2.F32 R139, -RZ, R162.H1_H1 ;  /* 0x300000a2ff8b7230 */ /* 0x000fe40000004100 */
[C---:B------:R-:W-:Y:S01]  /*b360*/  FMUL R55, R78.reuse, R62 ;  /* 0x0000003e4e377220 */ /* 0x040fe20000400000 */
[C---:B------:R-:W-:Y:S01]  /*b370*/  FFMA R52, R81.reuse, R135, R52 ;  /* 0x0000008751347223 */ /* 0x040fe20000000034 */
[----:B------:R-:W-:Y:S01]  /*b380*/  FMUL R56, R78, R63 ;  /* 0x0000003f4e387220 */ /* 0x000fe20000400000 */
[C---:B------:R-:W-:Y:S01]  /*b390*/  FFMA R53, R81.reuse, R134, R53 ;  /* 0x0000008651357223 */ /* 0x040fe20000000035 */
[C---:B------:R-:W-:Y:S01]  /*b3a0*/  FFMA R54, R81.reuse, R137, R54 ;  /* 0x0000008951367223 */ /* 0x040fe20000000036 */
[--C-:B------:R-:W-:Y:S02]  /*b3b0*/  HADD2.F32 R84, -RZ, R163.reuse.H0_H0 ;  /* 0x200000a3ff547230 */ /* 0x100fe40000004100 */
[C---:B------:R-:W-:Y:S01]  /*b3c0*/  FFMA R55, R81.reuse, R136, R55 ;  /* 0x0000008851377223 */ /* 0x040fe20000000037 */
[----:B------:R-:W-:Y:S02]  /*b3d0*/  HADD2.F32 R85, -RZ, R163.H1_H1 ;  /* 0x300000a3ff557230 */ /* 0x000fe40000004100 */
[C---:B------:R-:W-:Y:S01]  /*b3e0*/  FFMA R56, R81.reuse, R139, R56 ;  /* 0x0000008b51387223 */ /* 0x040fe20000000038 */
[----:B------:R-:W-:Y:S01]  /*b3f0*/  F2FP.SATFINITE.E4M3.F32.PACK_AB_MERGE_C R43, R44, R43, RZ ;  /* 0x0000002b2c2b723e */ /* 0x000fe200048070ff */
[C---:B------:R-:W-:Y:S01]  /*b400*/  FFMA R57, R81.reuse, R82, R57 ;  /* 0x0000005251397223 */ /* 0x040fe20000000039 */
[C---:B------:R-:W-:Y:S01]  /*b410*/  FFMA R58, R81.reuse, R83, R58 ;  /* 0x00000053513a7223 */ /* 0x040fe2000000003a */
[C---:B------:R-:W-:Y:S01]  /*b420*/  FFMA R59, R81.reuse, R84, R59 ;  /* 0x00000054513b7223 */ /* 0x040fe2000000003b */
[----:B------:R-:W-:Y:S01]  /*b430*/  F2FP.SATFINITE.E4M3.F32.PACK_AB_MERGE_C R33, R34, R33, R35 ;  /* 0x000000212221723e */ /* 0x000fe20004807023 */
[----:B------:R-:W-:Y:S01]  /*b440*/  FFMA R60, R81, R85, R60 ;  /* 0x00000055513c7223 */ /* 0x000fe2000000003c */
[----:B------:R-:W-:Y:S02]  /*b450*/  F2FP.SATFINITE.E4M3.F32.PACK_AB_MERGE_C R32, R30, R29, R32 ;  /* 0x0000001d1e20723e */ /* 0x000fe40004807020 */
        /* <DEDUP_REMOVED lines=11> */
[----:B------:R-:W-:Y:S03]  /*b510*/  IADD3 R76, PT, PT, R76, 0x1, RZ ;  /* 0x000000014c4c7810 */ /* 0x000fe60007ffe0ff */
        /* <DEDUP_REMOVED lines=18> */
.L_x_142:
[----:B------:R-:W-:Y:S05]  /*b640*/  BSYNC.RECONVERGENT B0 ;  /* 0x0000000000007941 */ /* 0x000fea0003800200 */
.L_x_141:
[----:B------:R-:W-:Y:S01]  /*b650*/  BAR.SYNC.DEFER_BLOCKING 0x1, 0x80 ;  /* 0x0042000000007b1d */ /* 0x000fe20000010000 */
[----:B------:R-:W-:Y:S01]  /*b660*/  ISETP.NE.AND P2, PT, R190, RZ, PT ;  /* 0x000000ffbe00720c */ /* 0x000fe20003f45270 */
[----:B------:R-:W-:Y:S01]  /*b670*/  IMAD.IADD R20, R75, 0x1, R147 ;  /* 0x000000014b147824 */ /* 0x000fe200078e0293 */
[----:B------:R-:W-:Y:S01]  /*b680*/  ISETP.NE.AND P0, PT, R192, 0x2, PT ;  /* 0x00000002c000780c */ /* 0x000fe20003f05270 */
[----:B------:R-:W-:Y:S01]  /*b690*/  IMAD.IADD R21, R77, 0x1, R170 ;  /* 0x000000014d157824 */ /* 0x000fe200078e02aa */
[----:B------:R-:W-:Y:S02]  /*b6a0*/  ISETP.NE.AND P1, PT, R76, 0x2, PT ;  /* 0x000000024c00780c */ /* 0x000fe40003f25270 */
[----:B------:R-:W-:Y:S02]  /*b6b0*/  SEL R3, RZ, 0x1, P0 ;  /* 0x00000001ff037807 */ /* 0x000fe40000000000 */
[----:B------:R-:W-:Y:S02]  /*b6c0*/  SEL R0, RZ, 0x1, P1 ;  /* 0x00000001ff007807 */ /* 0x000fe40000800000 */
[----:B------:R-:W-:Y:S02]  /*b6d0*/  LOP3.LUT R182, R182, R3, RZ, 0x3c, !PT ;  /* 0x00000003b6b67212 */ /* 0x000fe400078e3cff */
[----:B------:R-:W-:Y:S02]  /*b6e0*/  LOP3.LUT R183, R183, R0, RZ, 0x3c, !PT ;  /* 0x00000000b7b77212 */ /* 0x000fe400078e3cff */
[----:B------:R-:W-:Y:S02]  /*b6f0*/  @P2 R2UR UR36, R179 ;  /* 0x00000000b32422ca */ /* 0x000fe400000e0000 */
[----:B------:R-:W-:Y:S02]  /*b700*/  SEL R192, R192, RZ, P0 ;  /* 0x000000ffc0c07207 */ /* 0x000fe40000000000 */
[----:B------:R-:W-:Y:S01]  /*b710*/  SEL R76, R76, RZ, P1 ;  /* 0x000000ff4c4c7207 */ /* 0x000fe20000800000 */
[----:B------:R-:W-:Y:S10]  /*b720*/  @P2 BRA `(.L_x_143) ;  /* 0xffffff9800dc2947 */ /* 0x000ff4000383ffff */
[----:B------:R-:W-:Y:S05]  /*b730*/  EXIT ;  /* 0x000000000000794d */ /* 0x000fea0003800000 */
.L_x_24:
[----:B--2---:R2:W4:Y:S02]  /*b740*/  SYNCS.PHASECHK.TRANS64.TRYWAIT P0, [R3+URZ+0xe0], R2 ;  /* 0x0000e002030075a7 */ /* 0x00452400080011ff */
[----:B----4-:R-:W-:Y:S05]  /*b750*/  @!P0 NANOSLEEP.SYNCS 0x989680 ;  /* 0x009896800000895d */ /* 0x010fea0003900000 */
[----:B------:R-:W4:Y:S02]  /*b760*/  @!P0 SYNCS.PHASECHK.TRANS64 P0, [R3+URZ+0xe0], R2 ;  /* 0x0000e002030085a7 */ /* 0x000f2400080010ff */
[----:B----4-:R-:W-:Y:S05]  /*b770*/  @!P0 BRA `(.L_x_24) ;  /* 0xfffffffc00f08947 */ /* 0x010fea000383ffff */
[----:B------:R-:W-:Y:S05]  /*b780*/  BRA `(.L_x_144) ;  /* 0xffffff60000c7947 */ /* 0x000fea000383ffff */
.L_x_27:
[----:B-1----:R-:W-:-:S07]  /*b790*/  MOV R2, UR33 ;  /* 0x0000002100027c02 */ /* 0x002fce0008000f00 */
.L_x_145:
[----:B-1----:R1:W2:Y:S02]  /*b7a0*/  SYNCS.PHASECHK.TRANS64.TRYWAIT P0, [R2+URZ+0x20], R5 ;  /* 0x00002005020075a7 */ /* 0x0022a400080011ff */
[----:B--2---:R-:W-:Y:S05]  /*b7b0*/  @!P0 NANOSLEEP.SYNCS 0x989680 ;  /* 0x009896800000895d */ /* 0x004fea0003900000 */
[----:B------:R-:W2:Y:S02]  /*b7c0*/  @!P0 SYNCS.PHASECHK.TRANS64 P0, [R2+URZ+0x20], R5 ;  /* 0x00002005020085a7 */ /* 0x000ea400080010ff */
[----:B--2---:R-:W-:Y:S05]  /*b7d0*/  @!P0 BRA `(.L_x_145) ;  /* 0xfffffffc00f08947 */ /* 0x004fea000383ffff */
[----:B------:R-:W-:Y:S05]  /*b7e0*/  BRA `(.L_x_26) ;  /* 0xffffff6000707947 */ /* 0x000fea000383ffff */
.L_x_34:
[----:B-1----:R-:W-:-:S07]  /*b7f0*/  MOV R2, UR17 ;  /* 0x0000001100027c02 */ /* 0x002fce0008000f00 */
.L_x_146:
[----:B-1----:R1:W2:Y:S02]  /*b800*/  SYNCS.PHASECHK.TRANS64.TRYWAIT P0, [R2+URZ+0x20], R5 ;  /* 0x00002005020075a7 */ /* 0x0022a400080011ff */
[----:B--2---:R-:W-:Y:S05]  /*b810*/  @!P0 NANOSLEEP.SYNCS 0x989680 ;  /* 0x009896800000895d */ /* 0x004fea0003900000 */
[----:B------:R-:W2:Y:S02]  /*b820*/  @!P0 SYNCS.PHASECHK.TRANS64 P0, [R2+URZ+0x20], R5 ;  /* 0x00002005020085a7 */ /* 0x000ea400080010ff */
[----:B--2---:R-:W-:Y:S05]  /*b830*/  @!P0 BRA `(.L_x_146) ;  /* 0xfffffffc00f08947 */ /* 0x004fea000383ffff */
[----:B------:R-:W-:Y:S05]  /*b840*/  BRA `(.L_x_33) ;  /* 0xffffff6400287947 */ /* 0x000fea000383ffff */
.L_x_39:
[----:B-1----:R1:W2:Y:S02]  /*b850*/  SYNCS.PHASECHK.TRANS64.TRYWAIT P0, [R2+URZ+0x90], R3 ;  /* 0x00009003020075a7 */ /* 0x0022a400080011ff */
[----:B--2---:R-:W-:Y:S05]  /*b860*/  @!P0 NANOSLEEP.SYNCS 0x989680 ;  /* 0x009896800000895d */ /* 0x004fea0003900000 */
[----:B------:R-:W2:Y:S02]  /*b870*/  @!P0 SYNCS.PHASECHK.TRANS64 P0, [R2+URZ+0x90], R3 ;  /* 0x00009003020085a7 */ /* 0x000ea400080010ff */
[----:B--2---:R-:W-:Y:S05]  /*b880*/  @!P0 BRA `(.L_x_39) ;  /* 0xfffffffc00f08947 */ /* 0x004fea000383ffff */
[----:B------:R-:W-:Y:S05]  /*b890*/  BRA `(.L_x_147) ;  /* 0xffffff6400c87947 */ /* 0x000fea000383ffff */
.L_x_43:
[----:B---3--:R-:W-:-:S07]  /*b8a0*/  MOV R0, UR4 ;  /* 0x0000000400007c02 */ /* 0x008fce0008000f00 */
.L_x_148:
[----:B-1----:R1:W2:Y:S02]  /*b8b0*/  SYNCS.PHASECHK.TRANS64.TRYWAIT P0, [R0+URZ], R3 ;  /* 0x00000003000075a7 */ /* 0x0022a400080011ff */
[----:B--2---:R-:W-:Y:S05]  /*b8c0*/  @!P0 NANOSLEEP.SYNCS 0x989680 ;  /* 0x009896800000895d */ /* 0x004fea0003900000 */
[----:B------:R-:W2:Y:S02]  /*b8d0*/  @!P0 SYNCS.PHASECHK.TRANS64 P0, [R0+URZ], R3 ;  /* 0x00000003000085a7 */ /* 0x000ea400080010ff */
[----:B--2---:R-:W-:Y:S05]  /*b8e0*/  @!P0 BRA `(.L_x_148) ;  /* 0xfffffffc00f08947 */ /* 0x004fea000383ffff */
[----:B------:R-:W-:Y:S05]  /*b8f0*/  BRA `(.L_x_149) ;  /* 0xffffff6c00387947 */ /* 0x000fea000383ffff */
.L_x_44:
[----:B---3--:R-:W-:-:S07]  /*b900*/  MOV R0, UR4 ;  /* 0x0000000400007c02 */ /* 0x008fce0008000f00 */
.L_x_150:
[----:B-1----:R1:W2:Y:S02]  /*b910*/  SYNCS.PHASECHK.TRANS64.TRYWAIT P0, [R0+URZ], R3 ;  /* 0x00000003000075a7 */ /* 0x0022a400080011ff */
[----:B--2---:R-:W-:Y:S05]  /*b920*/  @!P0 NANOSLEEP.SYNCS 0x989680 ;  /* 0x009896800000895d */ /* 0x004fea0003900000 */
[----:B------:R-:W2:Y:S02]  /*b930*/  @!P0 SYNCS.PHASECHK.TRANS64 P0, [R0+URZ], R3 ;  /* 0x00000003000085a7 */ /* 0x000ea400080010ff */
[----:B--2---:R-:W-:Y:S05]  /*b940*/  @!P0 BRA `(.L_x_150) ;  /* 0xfffffffc00f08947 */ /* 0x004fea000383ffff */
[----:B------:R-:W-:Y:S05]  /*b950*/  BRA `(.L_x_151) ;  /* 0xffffff6c00447947 */ /* 0x000fea000383ffff */
.L_x_45:
[----:B---3--:R-:W-:-:S07]  /*b960*/  MOV R0, UR4 ;  /* 0x0000000400007c02 */ /* 0x008fce0008000f00 */
.L_x_152:
[----:B-1----:R1:W2:Y:S02]  /*b970*/  SYNCS.PHASECHK.TRANS64.TRYWAIT P0, [R0+URZ], R3 ;  /* 0x00000003000075a7 */ /* 0x0022a400080011ff */
[----:B--2---:R-:W-:Y:S05]  /*b980*/  @!P0 NANOSLEEP.SYNCS 0x989680 ;  /* 0x009896800000895d */ /* 0x004fea0003900000 */
[----:B------:R-:W2:Y:S02]  /*b990*/  @!P0 SYNCS.PHASECHK.TRANS64 P0, [R0+URZ], R3 ;  /* 0x00000003000085a7 */ /* 0x000ea400080010ff */
[----:B--2---:R-:W-:Y:S05]  /*b9a0*/  @!P0 BRA `(.L_x_152) ;  /* 0xfffffffc00f08947 */ /* 0x004fea000383ffff */
[----:B------:R-:W-:Y:S05]  /*b9b0*/  BRA `(.L_x_153) ;  /* 0xffffff6c00507947 */ /* 0x000fea000383ffff */
.L_x_48:
[----:B-1----:R1:W2:Y:S02]  /*b9c0*/  SYNCS.PHASECHK.TRANS64.TRYWAIT P0, [R0+URZ+0xd0], R5 ;  /* 0x0000d005000075a7 */ /* 0x0022a400080011ff */
[----:B--2---:R-:W-:Y:S05]  /*b9d0*/  @!P0 NANOSLEEP.SYNCS 0x989680 ;  /* 0x009896800000895d */ /* 0x004fea0003900000 */
[----:B------:R-:W2:Y:S02]  /*b9e0*/  @!P0 SYNCS.PHASECHK.TRANS64 P0, [R0+URZ+0xd0], R5 ;  /* 0x0000d005000085a7 */ /* 0x000ea400080010ff */
[----:B--2---:R-:W-:Y:S05]  /*b9f0*/  @!P0 BRA `(.L_x_48) ;  /* 0xfffffffc00f08947 */ /* 0x004fea000383ffff */
[----:B------:R-:W-:Y:S05]  /*ba00*/  BRA `(.L_x_154) ;  /* 0xffffff6c00b07947 */ /* 0x000fea000383ffff */
.L_x_49:
[----:B------:R-:W-:-:S07]  /*ba10*/  MOV R0, UR5 ;  /* 0x0000000500007c02 */ /* 0x000fce0008000f00 */
.L_x_155:
[----:B-1----:R1:W2:Y:S02]  /*ba20*/  SYNCS.PHASECHK.TRANS64.TRYWAIT P0, [R0+URZ+0xa0], R7 ;  /* 0x0000a007000075a7 */ /* 0x0022a400080011ff */
[----:B--2---:R-:W-:Y:S05]  /*ba30*/  @!P0 NANOSLEEP.SYNCS 0x989680 ;  /* 0x009896800000895d */ /* 0x004fea0003900000 */
[----:B------:R-:W2:Y:S02]  /*ba40*/  @!P0 SYNCS.PHASECHK.TRANS64 P0, [R0+URZ+0xa0], R7 ;  /* 0x0000a007000085a7 */ /* 0x000ea400080010ff */
[----:B--2---:R-:W-:Y:S05]  /*ba50*/  @!P0 BRA `(.L_x_155) ;  /* 0xfffffffc00f08947 */ /* 0x004fea000383ffff */
[----:B------:R-:W-:Y:S05]  /*ba60*/  BRA `(.L_x_156) ;  /* 0xffffff6c00c07947 */ /* 0x000fea000383ffff */
.L_x_50:
[----:B-1----:R1:W2:Y:S02]  /*ba70*/  SYNCS.PHASECHK.TRANS64.TRYWAIT P1, [R0+URZ+0x90], R5 ;  /* 0x00009005000075a7 */ /* 0x0022a400080211ff */
[----:B--2---:R-:W-:Y:S05]  /*ba80*/  @!P1 NANOSLEEP.SYNCS 0x989680 ;  /* 0x009896800000995d */ /* 0x004fea0003900000 */
[----:B------:R-:W2:Y:S02]  /*ba90*/  @!P1 SYNCS.PHASECHK.TRANS64 P1, [R0+URZ+0x90], R5 ;  /* 0x00009005000095a7 */ /* 0x000ea400080210ff */
[----:B--2---:R-:W-:Y:S05]  /*baa0*/  @!P1 BRA `(.L_x_50) ;  /* 0xfffffffc00f09947 */ /* 0x004fea000383ffff */
[----:B------:R-:W-:Y:S05]  /*bab0*/  BRA `(.L_x_157) ;  /* 0xffffff6c00f07947 */ /* 0x000fea000383ffff */
.L_x_53:
[----:B------:R-:W-:-:S07]  /*bac0*/  MOV R0, UR5 ;  /* 0x0000000500007c02 */ /* 0x000fce0008000f00 */
.L_x_158:
[----:B-1----:R1:W2:Y:S02]  /*bad0*/  SYNCS.PHASECHK.TRANS64.TRYWAIT P0, [R0+URZ+0xa0], R3 ;  /* 0x0000a003000075a7 */ /* 0x0022a400080011ff */
[----:B--2---:R-:W-:Y:S05]  /*bae0*/  @!P0 NANOSLEEP.SYNCS 0x989680 ;  /* 0x009896800000895d */ /* 0x004fea0003900000 */
[----:B------:R-:W2:Y:S02]  /*baf0*/  @!P0 SYNCS.PHASECHK.TRANS64 P0, [R0+URZ+0xa0], R3 ;  /* 0x0000a003000085a7 */ /* 0x000ea400080010ff */
[----:B--2---:R-:W-:Y:S05]  /*bb00*/  @!P0 BRA `(.L_x_158) ;  /* 0xfffffffc00f08947 */ /* 0x004fea000383ffff */
[----:B------:R-:W-:Y:S05]  /*bb10*/  BRA `(.L_x_52) ;  /* 0xffffff7000447947 */ /* 0x000fea000383ffff */
.L_x_62:
[----:B-1----:R-:W-:-:S04]  /*bb20*/  MOV R4, UR6 ;  /* 0x0000000600047c02 */ /* 0x002fc80008000f00 */
[----:B------:R1:W2:Y:S03]  /*bb30*/  SYNCS.PHASECHK.TRANS64.TRYWAIT P0, [R4+URZ+0x8], R5 ;  /* 0x00000805040075a7 */ /* 0x0002a600080011ff */
[----:B--2---:R-:W-:Y:S05]  /*bb40*/  @!P0 NANOSLEEP.SYNCS 0x989680 ;  /* 0x009896800000895d */ /* 0x004fea0003900000 */
[----:B------:R-:W2:Y:S02]  /*bb50*/  @!P0 SYNCS.PHASECHK.TRANS64 P0, [R4+URZ+0x8], R5 ;  /* 0x00000805040085a7 */ /* 0x000ea400080010ff */
[----:B--2---:R-:W-:Y:S05]  /*bb60*/  @!P0 BRA `(.L_x_62) ;  /* 0xfffffffc00ec8947 */ /* 0x004fea000383ffff */
[----:B------:R-:W-:Y:S05]  /*bb70*/  BRA `(.L_x_61) ;  /* 0xffffff7000f87947 */ /* 0x000fea000383ffff */
.L_x_64:
[----:B------:R-:W-:Y:S01]  /*bb80*/  BSSY B0, `(.L_x_159) ;  /* 0x0000006000007945 */ /* 0x000fe20003800000 */
[----:B------:R-:W-:-:S07]  /*bb90*/  MOV R15, 0xffffffff ;  /* 0xffffffff000f7802 */ /* 0x000fce0000000f00 */
[----:B-1---5:R-:W-:Y:S05]  /*bba0*/  WARPSYNC.COLLECTIVE R15, `(.L_x_160) ;  /* 0x000000000f0c7348 */ /* 0x022fea0003c00000 */
[----:B------:R-:W-:Y:S02]  /*bbb0*/  ELECT P6, UR79, PT ;  /* 0x00000000004f782f */ /* 0x000fe400038c0000 */
[----:B------:R-:W-:Y:S01]  /*bbc0*/  MOV R14, UR79 ;  /* 0x0000004f000e7c02 */ /* 0x000fe20008000f00 */
[----:B-1---5:R-:W-:Y:S10]  /*bbd0*/  ENDCOLLECTIVE ;  /* 0x000000000000791b */ /* 0x022ff40003800000 */
.L_x_160:
[----:B------:R-:W-:Y:S05]  /*bbe0*/  BSYNC B0 ;  /* 0x0000000000007941 */ /* 0x000fea0003800000 */
.L_x_159:
[----:B------:R-:W-:Y:S05]  /*bbf0*/  BRA `(.L_x_161) ;  /* 0xffffff7400287947 */ /* 0x000fea000383ffff */
.L_x_66:
[----:B-1----:R-:W-:-:S04]  /*bc00*/  MOV R2, UR6 ;  /* 0x0000000600027c02 */ /* 0x002fc80008000f00 */
[----:B------:R1:W2:Y:S03]  /*bc10*/  SYNCS.PHASECHK.TRANS64.TRYWAIT P0, [R2+URZ+0x8], R3 ;  /* 0x00000803020075a7 */ /* 0x0002a600080011ff */
[----:B--2---:R-:W-:Y:S05]  /*bc20*/  @!P0 NANOSLEEP.SYNCS 0x989680 ;  /* 0x009896800000895d */ /* 0x004fea0003900000 */
[----:B------:R-:W2:Y:S02]  /*bc30*/  @!P0 SYNCS.PHASECHK.TRANS64 P0, [R2+URZ+0x8], R3 ;  /* 0x00000803020085a7 */ /* 0x000ea400080010ff */
[----:B--2---:R-:W-:Y:S05]  /*bc40*/  @!P0 BRA `(.L_x_66) ;  /* 0xfffffffc00ec8947 */ /* 0x004fea000383ffff */
[----:B------:R-:W-:Y:S05]  /*bc50*/  BRA `(.L_x_65) ;  /* 0xffffff74002c7947 */ /* 0x000fea000383ffff */
.L_x_67:
[----:B-1----:R1:W2:Y:S02]  /*bc60*/  SYNCS.PHASECHK.TRANS64.TRYWAIT P0, [R0+URZ+0x90], R5 ;  /* 0x00009005000075a7 */ /* 0x0022a400080011ff */
[----:B--2---:R-:W-:Y:S05]  /*bc70*/  @!P0 NANOSLEEP.SYNCS 0x989680 ;  /* 0x009896800000895d */ /* 0x004fea0003900000 */
[----:B------:R-:W2:Y:S02]  /*bc80*/  @!P0 SYNCS.PHASECHK.TRANS64 P0, [R0+URZ+0x90], R5 ;  /* 0x00009005000085a7 */ /* 0x000ea400080010ff */
[----:B--2---:R-:W-:Y:S05]  /*bc90*/  @!P0 BRA `(.L_x_67) ;  /* 0xfffffffc00f08947 */ /* 0x004fea000383ffff */
[----:B------:R-:W-:Y:S05]  /*bca0*/  BRA `(.L_x_162) ;  /* 0xffffff7800187947 */ /* 0x000fea000383ffff */
.L_x_69:
[----:B------:R-:W-:-:S07]  /*bcb0*/  MOV R0, UR9 ;  /* 0x0000000900007c02 */ /* 0x000fce0008000f00 */
.L_x_163:
[----:B-1----:R1:W2:Y:S02]  /*bcc0*/  SYNCS.PHASECHK.TRANS64.TRYWAIT P0, [R0+URZ+0xc0], R5 ;  /* 0x0000c005000075a7 */ /* 0x0022a400080011ff */
[----:B--2---:R-:W-:Y:S05]  /*bcd0*/  @!P0 NANOSLEEP.SYNCS 0x989680 ;  /* 0x009896800000895d */ /* 0x004fea0003900000 */
[----:B------:R-:W2:Y:S02]  /*bce0*/  @!P0 SYNCS.PHASECHK.TRANS64 P0, [R0+URZ+0xc0], R5 ;  /* 0x0000c005000085a7 */ /* 0x000ea400080010ff */
[----:B--2---:R-:W-:Y:S05]  /*bcf0*/  @!P0 BRA `(.L_x_163) ;  /* 0xfffffffc00f08947 */ /* 0x004fea000383ffff */
[----:B------:R-:W-:Y:S05]  /*bd00*/  BRA `(.L_x_164) ;  /* 0xffffff7800647947 */ /* 0x000fea000383ffff */
.L_x_72:
[----:B------:R-:W-:Y:S07]  /*bd10*/  MOV R0, UR8 ;  /* 0x0000000800007c02 */ /* 0x000fee0008000f00 */
.L_x_165:
[----:B-1----:R1:W2:Y:S02]  /*bd20*/  SYNCS.PHASECHK.TRANS64.TRYWAIT P0, [R0+URZ], R5 ;  /* 0x00000005000075a7 */ /* 0x0022a400080011ff */
[----:B--2---:R-:W-:Y:S05]  /*bd30*/  @!P0 NANOSLEEP.SYNCS 0x989680 ;  /* 0x009896800000895d */ /* 0x004fea0003900000 */
[----:B------:R-:W2:Y:S02]  /*bd40*/  @!P0 SYNCS.PHASECHK.TRANS64 P0, [R0+URZ], R5 ;  /* 0x00000005000085a7 */ /* 0x000ea400080010ff */
[----:B--2---:R-:W-:Y:S05]  /*bd50*/  @!P0 BRA `(.L_x_165) ;  /* 0xfffffffc00f08947 */ /* 0x004fea000383ffff */
[----:B------:R-:W-:Y:S05]  /*bd60*/  BRA `(.L_x_71) ;  /* 0xffffff7800787947 */ /* 0x000fea000383ffff */
.L_x_76:
[----:B-1----:R-:W-:-:S07]  /*bd70*/  MOV R0, UR5 ;  /* 0x0000000500007c02 */ /* 0x002fce0008000f00 */
.L_x_166:
[----:B-1----:R1:W2:Y:S02]  /*bd80*/  SYNCS.PHASECHK.TRANS64.TRYWAIT P0, [R0+URZ], R3 ;  /* 0x00000003000075a7 */ /* 0x0022a400080011ff */
[----:B--2---:R-:W-:Y:S05]  /*bd90*/  @!P0 NANOSLEEP.SYNCS 0x989680 ;  /* 0x009896800000895d */ /* 0x004fea0003900000 */
[----:B------:R-:W2:Y:S02]  /*bda0*/  @!P0 SYNCS.PHASECHK.TRANS64 P0, [R0+URZ], R3 ;  /* 0x00000003000085a7 */ /* 0x000ea400080010ff */
[----:B--2---:R-:W-:Y:S05]  /*bdb0*/  @!P0 BRA `(.L_x_166) ;  /* 0xfffffffc00f08947 */ /* 0x004fea000383ffff */
[----:B------:R-:W-:Y:S05]  /*bdc0*/  BRA `(.L_x_167) ;  /* 0xffffff7c006c7947 */ /* 0x000fea000383ffff */
.L_x_79:
[----:B------:R-:W-:-:S07]  /*bdd0*/  MOV R0, UR7 ;  /* 0x0000000700007c02 */ /* 0x000fce0008000f00 */
.L_x_168:
[----:B-1----:R1:W2:Y:S02]  /*bde0*/  SYNCS.PHASECHK.TRANS64.TRYWAIT P1, [R0+URZ+0xf0], R3 ;  /* 0x0000f003000075a7 */ /* 0x0022a400080211ff */
[----:B--2---:R-:W-:Y:S05]  /*bdf0*/  @!P1 NANOSLEEP.SYNCS 0x989680 ;  /* 0x009896800000995d */ /* 0x004fea0003900000 */
[----:B------:R-:W2:Y:S02]  /*be00*/  @!P1 SYNCS.PHASECHK.TRANS64 P1, [R0+URZ+0xf0], R3 ;  /* 0x0000f003000095a7 */ /* 0x000ea400080210ff */
[----:B--2---:R-:W-:Y:S05]  /*be10*/  @!P1 BRA `(.L_x_168) ;  /* 0xfffffffc00f09947 */ /* 0x004fea000383ffff */
[----:B------:R-:W-:Y:S05]  /*be20*/  BRA `(.L_x_169) ;  /* 0xffffff7c00b87947 */ /* 0x000fea000383ffff */
.L_x_84:
[----:B--2---:R2:W4:Y:S02]  /*be30*/  SYNCS.PHASECHK.TRANS64.TRYWAIT P0, [R0+URZ+0x90], R3 ;  /* 0x00009003000075a7 */ /* 0x00452400080011ff */
[----:B----4-:R-:W-:Y:S05]  /*be40*/  @!P0 NANOSLEEP.SYNCS 0x989680 ;  /* 0x009896800000895d */ /* 0x010fea0003900000 */
[----:B------:R-:W4:Y:S02]  /*be50*/  @!P0 SYNCS.PHASECHK.TRANS64 P0, [R0+URZ+0x90], R3 ;  /* 0x00009003000085a7 */ /* 0x000f2400080010ff */
[----:B----4-:R-:W-:Y:S05]  /*be60*/  @!P0 BRA `(.L_x_84) ;  /* 0xfffffffc00f08947 */ /* 0x010fea000383ffff */
[----:B------:R-:W-:Y:S05]  /*be70*/  BRA `(.L_x_170) ;  /* 0xffffff8000cc7947 */ /* 0x000fea000383ffff */
.L_x_87:
[----:B------:R-:W-:Y:S07]  /*be80*/  MOV R0, UR7 ;  /* 0x0000000700007c02 */ /* 0x000fee0008000f00 */
.L_x_171:
[----:B--2---:R2:W4:Y:S02]  /*be90*/  SYNCS.PHASECHK.TRANS64.TRYWAIT P0, [R0+URZ+0x88], R3 ;  /* 0x00008803000075a7 */ /* 0x00452400080011ff */
[----:B----4-:R-:W-:Y:S05]  /*bea0*/  @!P0 NANOSLEEP.SYNCS 0x989680 ;  /* 0x009896800000895d */ /* 0x010fea0003900000 */
[----:B------:R-:W4:Y:S02]  /*beb0*/  @!P0 SYNCS.PHASECHK.TRANS64 P0, [R0+URZ+0x88], R3 ;  /* 0x00008803000085a7 */ /* 0x000f2400080010ff */
[----:B----4-:R-:W-:Y:S05]  /*bec0*/  @!P0 BRA `(.L_x_171) ;  /* 0xfffffffc00f08947 */ /* 0x010fea000383ffff */
[----:B------:R-:W-:Y:S05]  /*bed0*/  BRA `(.L_x_86) ;  /* 0xffffff8400ac7947 */ /* 0x000fea000383ffff */
.L_x_90:
[----:B------:R-:W-:Y:S07]  /*bee0*/  MOV R3, UR7 ;  /* 0x0000000700037c02 */ /* 0x000fee0008000f00 */
.L_x_172:
[----:B-1----:R1:W2:Y:S02]  /*bef0*/  SYNCS.PHASECHK.TRANS64.TRYWAIT P0, [R3+URZ+0x60], R12 ;  /* 0x0000600c030075a7 */ /* 0x0022a400080011ff */
[----:B--2---:R-:W-:Y:S05]  /*bf00*/  @!P0 NANOSLEEP.SYNCS 0x989680 ;  /* 0x009896800000895d */ /* 0x004fea0003900000 */
[----:B------:R-:W2:Y:S02]  /*bf10*/  @!P0 SYNCS.PHASECHK.TRANS64 P0, [R3+URZ+0x60], R12 ;  /* 0x0000600c030085a7 */ /* 0x000ea400080010ff */
[----:B--2---:R-:W-:Y:S05]  /*bf20*/  @!P0 BRA `(.L_x_172) ;  /* 0xfffffffc00f08947 */ /* 0x004fea000383ffff */
[----:B------:R-:W-:Y:S05]  /*bf30*/  BRA `(.L_x_173) ;  /* 0xffffff8800247947 */ /* 0x000fea000383ffff */
.L_x_91:
[----:B-1----:R-:W-:Y:S07]  /*bf40*/  MOV R3, UR7 ;  /* 0x0000000700037c02 */ /* 0x002fee0008000f00 */
.L_x_174:
[----:B-1----:R1:W2:Y:S02]  /*bf50*/  SYNCS.PHASECHK.TRANS64.TRYWAIT P0, [R3+URZ+0x68], R12 ;  /* 0x0000680c030075a7 */ /* 0x0022a400080011ff */
[----:B--2---:R-:W-:Y:S05]  /*bf60*/  @!P0 NANOSLEEP.SYNCS 0x989680 ;  /* 0x009896800000895d */ /* 0x004fea0003900000 */
[----:B------:R-:W2:Y:S02]  /*bf70*/  @!P0 SYNCS.PHASECHK.TRANS64 P0, [R3+URZ+0x68], R12 ;  /* 0x0000680c030085a7 */ /* 0x000ea400080010ff */
[----:B--2---:R-:W-:Y:S05]  /*bf80*/  @!P0 BRA `(.L_x_174) ;  /* 0xfffffffc00f08947 */ /* 0x004fea000383ffff */
[----:B------:R-:W-:Y:S05]  /*bf90*/  BRA `(.L_x_175) ;  /* 0xffffff8800607947 */ /* 0x000fea000383ffff */
.L_x_92:
[----:B-1----:R-:W-:Y:S07]  /*bfa0*/  MOV R3, UR7 ;  /* 0x0000000700037c02 */ /* 0x002fee0008000f00 */
.L_x_176:
[----:B-1----:R1:W2:Y:S02]  /*bfb0*/  SYNCS.PHASECHK.TRANS64.TRYWAIT P0, [R3+URZ+0x70], R12 ;  /* 0x0000700c030075a7 */ /* 0x0022a400080011ff */
[----:B--2---:R-:W-:Y:S05]  /*bfc0*/  @!P0 NANOSLEEP.SYNCS 0x989680 ;  /* 0x009896800000895d */ /* 0x004fea0003900000 */
[----:B------:R-:W2:Y:S02]  /*bfd0*/  @!P0 SYNCS.PHASECHK.TRANS64 P0, [R3+URZ+0x70], R12 ;  /* 0x0000700c030085a7 */ /* 0x000ea400080010ff */
[----:B--2---:R-:W-:Y:S05]  /*bfe0*/  @!P0 BRA `(.L_x_176) ;  /* 0xfffffffc00f08947 */ /* 0x004fea000383ffff */
[----:B------:R-:W-:Y:S05]  /*bff0*/  BRA `(.L_x_177) ;  /* 0xffffff8800a87947 */ /* 0x000fea000383ffff */
.L_x_93:
[----:B------:R-:W-:Y:S07]  /*c000*/  MOV R3, UR7 ;  /* 0x0000000700037c02 */ /* 0x000fee0008000f00 */
.L_x_178:
[----:B-1----:R1:W2:Y:S02]  /*c010*/  SYNCS.PHASECHK.TRANS64.TRYWAIT P0, [R3+URZ+0x78], R12 ;  /* 0x0000780c030075a7 */ /* 0x0022a400080011ff */
[----:B--2---:R-:W-:Y:S05]  /*c020*/  @!P0 NANOSLEEP.SYNCS 0x989680 ;  /* 0x009896800000895d */ /* 0x004fea0003900000 */
[----:B------:R-:W2:Y:S02]  /*c030*/  @!P0 SYNCS.PHASECHK.TRANS64 P0, [R3+URZ+0x78], R12 ;  /* 0x0000780c030085a7 */ /* 0x000ea400080010ff */
[----:B--2---:R-:W-:Y:S05]  /*c040*/  @!P0 BRA `(.L_x_178) ;  /* 0xfffffffc00f08947 */ /* 0x004fea000383ffff */
[----:B------:R-:W-:Y:S05]  /*c050*/  BRA `(.L_x_179) ;  /* 0xffffff8c00307947 */ /* 0x000fea000383ffff */
.L_x_95:
[----:B------:R-:W-:-:S07]  /*c060*/  MOV R0, UR7 ;  /* 0x0000000700007c02 */ /* 0x000fce0008000f00 */
.L_x_180:
[----:B-1----:R1:W4:Y:S02]  /*c070*/  SYNCS.PHASECHK.TRANS64.TRYWAIT P0, [R0+URZ+0x60], R3 ;  /* 0x00006003000075a7 */ /* 0x00232400080011ff */
[----:B----4-:R-:W-:Y:S05]  /*c080*/  @!P0 NANOSLEEP.SYNCS 0x989680 ;  /* 0x009896800000895d */ /* 0x010fea0003900000 */
[----:B------:R-:W4:Y:S02]  /*c090*/  @!P0 SYNCS.PHASECHK.TRANS64 P0, [R0+URZ+0x60], R3 ;  /* 0x00006003000085a7 */ /* 0x000f2400080010ff */
[----:B----4-:R-:W-:Y:S05]  /*c0a0*/  @!P0 BRA `(.L_x_180) ;  /* 0xfffffffc00f08947 */ /* 0x010fea000383ffff */
[----:B------:R-:W-:Y:S05]  /*c0b0*/  BRA `(.L_x_181) ;  /* 0xffffff8c00a07947 */ /* 0x000fea000383ffff */
.L_x_96:
[----:B-1----:R-:W-:-:S07]  /*c0c0*/  MOV R0, UR7 ;  /* 0x0000000700007c02 */ /* 0x002fce0008000f00 */
.L_x_182:
[----:B-1----:R1:W4:Y:S02]  /*c0d0*/  SYNCS.PHASECHK.TRANS64.TRYWAIT P0, [R0+URZ+0x68], R3 ;  /* 0x00006803000075a7 */ /* 0x00232400080011ff */
[----:B----4-:R-:W-:Y:S05]  /*c0e0*/  @!P0 NANOSLEEP.SYNCS 0x989680 ;  /* 0x009896800000895d */ /* 0x010fea0003900000 */
[----:B------:R-:W4:Y:S02]  /*c0f0*/  @!P0 SYNCS.PHASECHK.TRANS64 P0, [R0+URZ+0x68], R3 ;  /* 0x00006803000085a7 */ /* 0x000f2400080010ff */
[----:B----4-:R-:W-:Y:S05]  /*c100*/  @!P0 BRA `(.L_x_182) ;  /* 0xfffffffc00f08947 */ /* 0x010fea000383ffff */
[----:B------:R-:W-:Y:S05]  /*c110*/  BRA `(.L_x_183) ;  /* 0xffffff8c00907947 */ /* 0x000fea000383ffff */
.L_x_97:
[----:B-1----:R-:W-:-:S07]  /*c120*/  MOV R0, UR7 ;  /* 0x0000000700007c02 */ /* 0x002fce0008000f00 */
.L_x_184:
[----:B-1----:R1:W4:Y:S02]  /*c130*/  SYNCS.PHASECHK.TRANS64.TRYWAIT P0, [R0+URZ+0x70], R3 ;  /* 0x00007003000075a7 */ /* 0x00232400080011ff */
[----:B----4-:R-:W-:Y:S05]  /*c140*/  @!P0 NANOSLEEP.SYNCS 0x989680 ;  /* 0x009896800000895d */ /* 0x010fea0003900000 */
[----:B------:R-:W4:Y:S02]  /*c150*/  @!P0 SYNCS.PHASECHK.TRANS64 P0, [R0+URZ+0x70], R3 ;  /* 0x00007003000085a7 */ /* 0x000f2400080010ff */
[----:B----4-:R-:W-:Y:S05]  /*c160*/  @!P0 BRA `(.L_x_184) ;  /* 0xfffffffc00f08947 */ /* 0x010fea000383ffff */
[----:B------:R-:W-:Y:S05]  /*c170*/  BRA `(.L_x_185) ;  /* 0xffffff8c00807947 */ /* 0x000fea000383ffff */
.L_x_99:
[----:B--2---:R2:W3:Y:S02]  /*c180*/  SYNCS.PHASECHK.TRANS64.TRYWAIT P0, [R0+URZ+0x90], R3 ;  /* 0x00009003000075a7 */ /* 0x0044e400080011ff */
[----:B---3--:R-:W-:Y:S05]  /*c190*/  @!P0 NANOSLEEP.SYNCS 0x989680 ;  /* 0x009896800000895d */ /* 0x008fea0003900000 */
[----:B------:R-:W3:Y:S02]  /*c1a0*/  @!P0 SYNCS.PHASECHK.TRANS64 P0, [R0+URZ+0x90], R3 ;  /* 0x00009003000085a7 */ /* 0x000ee400080010ff */
[----:B---3--:R-:W-:Y:S05]  /*c1b0*/  @!P0 BRA `(.L_x_99) ;  /* 0xfffffffc00f08947 */ /* 0x008fea000383ffff */
[----:B------:R-:W-:Y:S05]  /*c1c0*/  BRA `(.L_x_186) ;  /* 0xffffff9000487947 */ /* 0x000fea000383ffff */
.L_x_110:
[----:B-1----:R1:W3:Y:S02]  /*c1d0*/  SYNCS.PHASECHK.TRANS64.TRYWAIT P1, [R3+URZ+0x40], R0 ;  /* 0x00004000030075a7 */ /* 0x0022e400080211ff */
[----:B---3--:R-:W-:Y:S05]  /*c1e0*/  @!P1 NANOSLEEP.SYNCS 0x989680 ;  /* 0x009896800000995d */ /* 0x008fea0003900000 */
[----:B------:R-:W3:Y:S02]  /*c1f0*/  @!P1 SYNCS.PHASECHK.TRANS64 P1, [R3+URZ+0x40], R0 ;  /* 0x00004000030095a7 */ /* 0x000ee400080210ff */
[----:B---3--:R-:W-:Y:S05]  /*c200*/  @!P1 BRA `(.L_x_110) ;  /* 0xfffffffc00f09947 */ /* 0x008fea000383ffff */
[----:B------:R-:W-:Y:S05]  /*c210*/  BRA `(.L_x_109) ;  /* 0xffffff9c006c7947 */ /* 0x000fea000383ffff */
.L_x_112:
[----:B-1----:R1:W4:Y:S02]  /*c220*/  SYNCS.PHASECHK.TRANS64.TRYWAIT P0, [R191+URZ+0xb0], R2 ;  /* 0x0000b002bf0075a7 */ /* 0x00232400080011ff */
[----:B----4-:R-:W-:Y:S05]  /*c230*/  @!P0 NANOSLEEP.SYNCS 0x989680 ;  /* 0x009896800000895d */ /* 0x010fea0003900000 */
[----:B------:R-:W4:Y:S02]  /*c240*/  @!P0 SYNCS.PHASECHK.TRANS64 P0, [R191+URZ+0xb0], R2 ;  /* 0x0000b002bf0085a7 */ /* 0x000f2400080010ff */
[----:B----4-:R-:W-:Y:S05]  /*c250*/  @!P0 BRA `(.L_x_112) ;  /* 0xfffffffc00f08947 */ /* 0x010fea000383ffff */
[----:B------:R-:W-:Y:S05]  /*c260*/  BRA `(.L_x_111) ;  /* 0xffffff9c00c87947 */ /* 0x000fea000383ffff */
.L_x_121:
[----:B--2---:R2:W3:Y:S02]  /*c270*/  SYNCS.PHASECHK.TRANS64.TRYWAIT P0, [R206+URZ+0x40], R3 ;  /* 0x00004003ce0075a7 */ /* 0x0044e400080011ff */
[----:B---3--:R-:W-:Y:S05]  /*c280*/  @!P0 NANOSLEEP.SYNCS 0x989680 ;  /* 0x009896800000895d */ /* 0x008fea0003900000 */
[----:B------:R-:W3:Y:S02]  /*c290*/  @!P0 SYNCS.PHASECHK.TRANS64 P0, [R206+URZ+0x40], R3 ;  /* 0x00004003ce0085a7 */ /* 0x000ee400080010ff */
[----:B---3--:R-:W-:Y:S05]  /*c2a0*/  @!P0 BRA `(.L_x_121) ;  /* 0xfffffffc00f08947 */ /* 0x008fea000383ffff */
[----:B------:R-:W-:Y:S05]  /*c2b0*/  BRA `(.L_x_120) ;  /* 0xffffffb000d47947 */ /* 0x000fea000383ffff */
.L_x_130:
[----:B--2---:R2:W3:Y:S02]  /*c2c0*/  SYNCS.PHASECHK.TRANS64.TRYWAIT P0, [R0+URZ+0x40], R7 ;  /* 0x00004007000075a7 */ /* 0x0044e400080011ff */
[----:B---3--:R-:W-:Y:S05]  /*c2d0*/  @!P0 NANOSLEEP.SYNCS 0x989680 ;  /* 0x009896800000895d */ /* 0x008fea0003900000 */
[----:B------:R-:W3:Y:S02]  /*c2e0*/  @!P0 SYNCS.PHASECHK.TRANS64 P0, [R0+URZ+0x40], R7 ;  /* 0x00004007000085a7 */ /* 0x000ee400080010ff */
[----:B---3--:R-:W-:Y:S05]  /*c2f0*/  @!P0 BRA `(.L_x_130) ;  /* 0xfffffffc00f08947 */ /* 0x008fea000383ffff */
[----:B------:R-:W-:Y:S05]  /*c300*/  BRA `(.L_x_129) ;  /* 0xffffffc8002c7947 */ /* 0x000fea000383ffff */
.L_x_139:
[----:B--2---:R2:W3:Y:S02]  /*c310*/  SYNCS.PHASECHK.TRANS64.TRYWAIT P0, [R0+URZ+0x40], R3 ;  /* 0x00004003000075a7 */ /* 0x0044e400080011ff */
[----:B---3--:R-:W-:Y:S05]  /*c320*/  @!P0 NANOSLEEP.SYNCS 0x989680 ;  /* 0x009896800000895d */ /* 0x008fea0003900000 */
[----:B------:R-:W3:Y:S02]  /*c330*/  @!P0 SYNCS.PHASECHK.TRANS64 P0, [R0+URZ+0x40], R3 ;  /* 0x00004003000085a7 */ /* 0x000ee400080010ff */
[----:B---3--:R-:W-:Y:S05]  /*c340*/  @!P0 BRA `(.L_x_139) ;  /* 0xfffffffc00f08947 */ /* 0x008fea000383ffff */
[----:B------:R-:W-:Y:S05]  /*c350*/  BRA `(.L_x_138) ;  /* 0xffffffdc00907947 */ /* 0x000fea000383ffff */
        .weak           $__internal_0_$__cuda_sm10x_tcgen05_guardrail_trap_col_being_dealloced_not_returned_by_alloc
        .type           $__internal_0_$__cuda_sm10x_tcgen05_guardrail_trap_col_being_dealloced_not_returned_by_alloc,@function
        .size           $__internal_0_$__cuda_sm10x_tcgen05_guardrail_trap_col_being_dealloced_not_returned_by_alloc,($__internal_1_$__cuda_sm10x_tcgen05_guardrail_trap_phase_invalid_during_alloc - $__internal_0_$__cuda_sm10x_tcgen05_guardrail_trap_col_being_dealloced_not_returned_by_alloc)
$__internal_0_$__cuda_sm10x_tcgen05_guardrail_trap_col_being_dealloced_not_returned_by_alloc:
[----:B------:R-:W-:Y:S05]  /*c360*/  BPT.TRAP 0x1 ;  /* 0x000000040000795c */ /* 0x000fea0000300000 */
[----:B------:R-:W-:-:S04]  /*c370*/  HFMA2 R3, -RZ, RZ, 0, 0 ;  /* 0x00000000ff037431 */ /* 0x000fc800000001ff */
[----:B------:R-:W-:Y:S05]  /*c380*/  RET.REL.NODEC R2 `(_ZN7cutlass13device_kernelINS_4gemm6kernel13GemmUniversalIN4cute5tupleIJiiiiEEENS1_10collective13CollectiveMmaINS1_35MainloopSm100TmaUmmaWarpSpecializedILi4ELi2ELi2ENS5_IJNS4_1CILi2EEENSA_ILi1EEESC_EEEEENS5_IJNSA_ILi256EEESF_NSA_ILi128EEEEEENS_12float_e4m3_tENS5_IJlSC_lEEESI_SJ_NS4_8TiledMMAINS4_8MMA_AtomIJNS4_10MMA_TraitsINS4_25SM100_MMA_F8F6F4_2x1SM_SSEJSI_SI_fSF_SF_NS4_17integral_constantINS4_4UMMA5MajorELSQ_0EEESR_NSO_INSP_7ScaleInELSS_0EEEST_EEEEEENS4_6LayoutINS5_IJSC_SC_SC_EEENS5_IJNSA_ILi0EEESY_SY_EEEEENS5_IJNS4_10UnderscoreES11_S11_EEEEENS4_18SM100_TMA_2SM_LOADENS4_14ComposedLayoutINS4_7SwizzleILi3ELi4ELi3EEENS4_18smem_ptr_flag_bitsILi8EEENSW_INS5_IJNSA_ILi8EEESG_EEENS5_IJSG_SC_EEEEEEEvNS4_8identityES14_S1E_vS1F_EENS_8epilogue10collective18CollectiveEpilogueINS1H_23Sm100TmaWarpSpecializedILi4ELi2ELi64ELb0ELb0EEEJNS5_IJSG_SF_SG_EEENS5_IJNSW_ISG_SC_EENSW_INSA_ILi64EEESC_EEEEESI_SJ_SI_SJ_NS1H_6fusion15FusionCallbacksIS1L_NS1R_17LinearCombinationISI_fSI_fLNS_15FloatRoundStyleE2EEES1M_S1Q_JEEENS4_5SM1004TMEM4LOAD26SM100_TMEM_LOAD_32dp32b64xENS4_13SM90_TMA_LOADENS15_INS16_ILi2ELi4ELi3EEES19_NSW_INS5_IJS1A_S1O_EEENS5_IJS1O_SC_EEEEEEENS4_39AutoVectorizingCopyWithAssumedAlignmentILi128EEENS4_14SM90_TMA_STOREES26_S28_S28_EEEvvEEEEvNT_6ParamsE) ;  /* 0xffffff3c021c7950 */ /* 0x000fea0003c3ffff */
        .weak           $__internal_1_$__cuda_sm10x_tcgen05_guardrail_trap_phase_invalid_during_alloc
        .type           $__internal_1_$__cuda_sm10x_tcgen05_guardrail_trap_phase_invalid_during_alloc,@function
        .size           $__internal_1_$__cuda_sm10x_tcgen05_guardrail_trap_phase_invalid_during_alloc,($__internal_2_$__cuda_sm10x_tcgen05_guardrail_trap_unallocated_columns_being_dealloced - $__internal_1_$__cuda_sm10x_tcgen05_guardrail_trap_phase_invalid_during_alloc)
$__internal_1_$__cuda_sm10x_tcgen05_guardrail_trap_phase_invalid_during_alloc:
[----:B------:R-:W-:Y:S05]  /*c390*/  BPT.TRAP 0x1 ;  /* 0x000000040000795c */ /* 0x000fea0000300000 */
[----:B------:R-:W-:-:S04]  /*c3a0*/  MOV R3, 0x0 ;  /* 0x0000000000037802 */ /* 0x000fc80000000f00 */
[----:B------:R-:W-:Y:S05]  /*c3b0*/  RET.REL.NODEC R2 `(_ZN7cutlass13device_kernelINS_4gemm6kernel13GemmUniversalIN4cute5tupleIJiiiiEEENS1_10collective13CollectiveMmaINS1_35MainloopSm100TmaUmmaWarpSpecializedILi4ELi2ELi2ENS5_IJNS4_1CILi2EEENSA_ILi1EEESC_EEEEENS5_IJNSA_ILi256EEESF_NSA_ILi128EEEEEENS_12float_e4m3_tENS5_IJlSC_lEEESI_SJ_NS4_8TiledMMAINS4_8MMA_AtomIJNS4_10MMA_TraitsINS4_25SM100_MMA_F8F6F4_2x1SM_SSEJSI_SI_fSF_SF_NS4_17integral_constantINS4_4UMMA5MajorELSQ_0EEESR_NSO_INSP_7ScaleInELSS_0EEEST_EEEEEENS4_6LayoutINS5_IJSC_SC_SC_EEENS5_IJNSA_ILi0EEESY_SY_EEEEENS5_IJNS4_10UnderscoreES11_S11_EEEEENS4_18SM100_TMA_2SM_LOADENS4_14ComposedLayoutINS4_7SwizzleILi3ELi4ELi3EEENS4_18smem_ptr_flag_bitsILi8EEENSW_INS5_IJNSA_ILi8EEESG_EEENS5_IJSG_SC_EEEEEEEvNS4_8identityES14_S1E_vS1F_EENS_8epilogue10collective18CollectiveEpilogueINS1H_23Sm100TmaWarpSpecializedILi4ELi2ELi64ELb0ELb0EEEJNS5_IJSG_SF_SG_EEENS5_IJNSW_ISG_SC_EENSW_INSA_ILi64EEESC_EEEEESI_SJ_SI_SJ_NS1H_6fusion15FusionCallbacksIS1L_NS1R_17LinearCombinationISI_fSI_fLNS_15FloatRoundStyleE2EEES1M_S1Q_JEEENS4_5SM1004TMEM4LOAD26SM100_TMEM_LOAD_32dp32b64xENS4_13SM90_TMA_LOADENS15_INS16_ILi2ELi4ELi3EEES19_NSW_INS5_IJS1A_S1O_EEENS5_IJS1O_SC_EEEEEEENS4_39AutoVectorizingCopyWithAssumedAlignmentILi128EEENS4_14SM90_TMA_STOREES26_S28_S28_EEEvvEEEEvNT_6ParamsE) ;  /* 0xffffff3c02107950 */ /* 0x000fea0003c3ffff */
        .weak           $__internal_2_$__cuda_sm10x_tcgen05_guardrail_trap_unallocated_columns_being_dealloced
        .type           $__internal_2_$__cuda_sm10x_tcgen05_guardrail_trap_unallocated_columns_being_dealloced,@function
        .size           $__internal_2_$__cuda_sm10x_tcgen05_guardrail_trap_unallocated_columns_being_dealloced,(.L_x_188 - $__internal_2_$__cuda_sm10x_tcgen05_guardrail_trap_unallocated_columns_being_dealloced)
$__internal_2_$__cuda_sm10x_tcgen05_guardrail_trap_unallocated_columns_being_dealloced:
[----:B------:R-:W-:Y:S05]  /*c3c0*/  BPT.TRAP 0x1 ;  /* 0x000000040000795c */ /* 0x000fea0000300000 */
[----:B------:R-:W-:-:S04]  /*c3d0*/  HFMA2 R3, -RZ, RZ, 0, 0 ;  /* 0x00000000ff037431 */ /* 0x000fc800000001ff */
[----:B------:R-:W-:Y:S05]  /*c3e0*/  RET.REL.NODEC R2 `(_ZN7cutlass13device_kernelINS_4gemm6kernel13GemmUniversalIN4cute5tupleIJiiiiEEENS1_10collective13CollectiveMmaINS1_35MainloopSm100TmaUmmaWarpSpecializedILi4ELi2ELi2ENS5_IJNS4_1CILi2EEENSA_ILi1EEESC_EEEEENS5_IJNSA_ILi256EEESF_NSA_ILi128EEEEEENS_12float_e4m3_tENS5_IJlSC_lEEESI_SJ_NS4_8TiledMMAINS4_8MMA_AtomIJNS4_10MMA_TraitsINS4_25SM100_MMA_F8F6F4_2x1SM_SSEJSI_SI_fSF_SF_NS4_17integral_constantINS4_4UMMA5MajorELSQ_0EEESR_NSO_INSP_7ScaleInELSS_0EEEST_EEEEEENS4_6LayoutINS5_IJSC_SC_SC_EEENS5_IJNSA_ILi0EEESY_SY_EEEEENS5_IJNS4_10UnderscoreES11_S11_EEEEENS4_18SM100_TMA_2SM_LOADENS4_14ComposedLayoutINS4_7SwizzleILi3ELi4ELi3EEENS4_18smem_ptr_flag_bitsILi8EEENSW_INS5_IJNSA_ILi8EEESG_EEENS5_IJSG_SC_EEEEEEEvNS4_8identityES14_S1E_vS1F_EENS_8epilogue10collective18CollectiveEpilogueINS1H_23Sm100TmaWarpSpecializedILi4ELi2ELi64ELb0ELb0EEEJNS5_IJSG_SF_SG_EEENS5_IJNSW_ISG_SC_EENSW_INSA_ILi64EEESC_EEEEESI_SJ_SI_SJ_NS1H_6fusion15FusionCallbacksIS1L_NS1R_17LinearCombinationISI_fSI_fLNS_15FloatRoundStyleE2EEES1M_S1Q_JEEENS4_5SM1004TMEM4LOAD26SM100_TMEM_LOAD_32dp32b64xENS4_13SM90_TMA_LOADENS15_INS16_ILi2ELi4ELi3EEES19_NSW_INS5_IJS1A_S1O_EEENS5_IJS1O_SC_EEEEEEENS4_39AutoVectorizingCopyWithAssumedAlignmentILi128EEENS4_14SM90_TMA_STOREES26_S28_S28_EEEvvEEEEvNT_6ParamsE) ;  /* 0xffffff3c02047950 */ /* 0x000fea0003c3ffff */
.L_x_187:
[----:B------:R-:W-:-:S00]  /*c3f0*/  BRA `(.L_x_187) ;  /* 0xfffffffc00fc7947 */ /* 0x000fc0000383ffff */
[----:B------:R-:W-:-:S00]  /*c400*/  NOP ;  /* 0x0000000000007918 */ /* 0x000fc00000000000 */
[----:B------:R-:W-:-:S00]  /*c410*/  NOP ;  /* 0x0000000000007918 */ /* 0x000fc00000000000 */
[----:B------:R-:W-:-:S00]  /*c420*/  NOP ;  /* 0x0000000000007918 */ /* 0x000fc00000000000 */
[----:B------:R-:W-:-:S00]  /*c430*/  NOP ;  /* 0x0000000000007918 */ /* 0x000fc00000000000 */
[----:B------:R-:W-:-:S00]  /*c440*/  NOP ;  /* 0x0000000000007918 */ /* 0x000fc00000000000 */
[----:B------:R-:W-:-:S00]  /*c450*/  NOP ;  /* 0x0000000000007918 */ /* 0x000fc00000000000 */
[----:B------:R-:W-:-:S00]  /*c460*/  NOP ;  /* 0x0000000000007918 */ /* 0x000fc00000000000 */
[----:B------:R-:W-:-:S00]  /*c470*/  NOP ;  /* 0x0000000000007918 */ /* 0x000fc00000000000 */
.L_x_188:


//--------------------- .nv.global.init           --------------------------
	.section	.nv.global.init,"aw",@progbits
.nv.global.init:
	.type		$str$27,@object
	.size		$str$27,($str$28 - $str$27)
$str$27:
        /*0000*/ 	.byte	0x28, 0x61, 0x64, 0x64, 0x72, 0x65, 0x73, 0x73, 0x20, 0x26, 0x20, 0x6d, 0x61, 0x73, 0x6b, 0x29
        /*0010*/ 	.byte	0x20, 0x3d, 0x3d, 0x20, 0x30, 0x00
	.type		$str$28,@object
	.size		$str$28,($str$26 - $str$28)
$str$28:
        /*0016*/ 	.byte	0x2f, 0x74, 0x6d, 0x70, 0x2f, 0x63, 0x75, 0x74, 0x6c, 0x61, 0x73, 0x73, 0x5f, 0x73, 0x77, 0x65
        /*0026*/ 	.byte	0x65, 0x70, 0x5f, 0x73, 0x72, 0x63, 0x2f, 0x69, 0x6e, 0x63, 0x6c, 0x75, 0x64, 0x65, 0x2f, 0x63
        /*0036*/ 	.byte	0x75, 0x74, 0x65, 0x2f, 0x70, 0x6f, 0x69, 0x6e, 0x74, 0x65, 0x72, 0x5f, 0x66, 0x6c, 0x61, 0x67
        /*0046*/ 	.byte	0x67, 0x65, 0x64, 0x2e, 0x68, 0x70, 0x70, 0x00
	.type		$str$26,@object
	.size		$str$26,($str$25 - $str$26)
$str$26:
        /*004e*/ 	.byte	0x2f, 0x74, 0x6d, 0x70, 0x2f, 0x63, 0x75, 0x74, 0x6c, 0x61, 0x73, 0x73, 0x5f, 0x73, 0x77, 0x65
        /*005e*/ 	.byte	0x65, 0x70, 0x5f, 0x73, 0x72, 0x63, 0x2f, 0x69, 0x6e, 0x63, 0x6c, 0x75, 0x64, 0x65, 0x2f, 0x63
        /*006e*/ 	.byte	0x75, 0x74, 0x65, 0x2f, 0x61, 0x74, 0x6f, 0x6d, 0x2f, 0x63, 0x6f, 0x70, 0x79, 0x5f, 0x74, 0x72
        /*007e*/ 	.byte	0x61, 0x69, 0x74, 0x73, 0x5f, 0x73, 0x6d, 0x31, 0x30, 0x30, 0x2e, 0x68, 0x70, 0x70, 0x00
	.type		$str$25,@object
	.size		$str$25,(__unnamed_1 - $str$25)
$str$25:
        /*008d*/ 	.byte	0x28, 0x28, 0x75, 0x69, 0x6e, 0x74, 0x33, 0x32, 0x5f, 0x74, 0x28, 0x74, 0x68, 0x72, 0x65, 0x61
        /*009d*/ 	.byte	0x64, 0x49, 0x64, 0x78, 0x2e, 0x78, 0x29, 0x20, 0x2f, 0x20, 0x33, 0x32, 0x29, 0x20, 0x25, 0x20
        /*00ad*/ 	.byte	0x34, 0x29, 0x20, 0x3d, 0x3d, 0x20, 0x28, 0x28, 0x28, 0x74, 0x6d, 0x65, 0x6d, 0x5f, 0x61, 0x64
        /*00bd*/ 	.byte	0x64, 0x72, 0x20, 0x3e, 0x3e, 0x20, 0x31, 0x36, 0x29, 0x20, 0x2f, 0x20, 0x33, 0x32, 0x29, 0x20
        /*00cd*/ 	.byte	0x25, 0x20, 0x34, 0x29, 0x00
	.type		__unnamed_1,@object
	.size		__unnamed_1,(__unnamed_2 - __unnamed_1)
__unnamed_1:
        /*00d2*/ 	.byte	0x61, 0x75, 0x74, 0x6f, 0x20, 0x63, 0x75, 0x74, 0x65, 0x3a, 0x3a, 0x61, 0x73, 0x5f, 0x70, 0x6f
        /* <DEDUP_REMOVED lines=24> */
        /*0262*/ 	.byte	0x43, 0x3c, 0x38, 0x31, 0x39, 0x32, 0x3e, 0x3e, 0x3e, 0x3e, 0x5d, 0x00
	.type		__unnamed_2,@object
	.size		__unnamed_2,(__unnamed_3 - __unnamed_2)
__unnamed_2:
        /* <DEDUP_REMOVED lines=26> */
	.type		__unnamed_3,@object
	.size		__unnamed_3,(.L_3 - __unnamed_3)
__unnamed_3:
        /* <DEDUP_REMOVED lines=42> */
        /*06aa*/ 	.byte	0x3e, 0x3e, 0x3e, 0x3e, 0x5d, 0x00
.L_3:


//--------------------- .nv.shared._ZN7cutlass13device_kernelINS_4gemm6kernel13GemmUniversalIN4cute5tupleIJiiiiEEENS1_10collective13CollectiveMmaINS1_35MainloopSm100TmaUmmaWarpSpecializedILi4ELi2ELi2ENS5_IJNS4_1CILi2EEENSA_ILi1EEESC_EEEEENS5_IJNSA_ILi256EEESF_NSA_ILi128EEEEEENS_12float_e4m3_tENS5_IJlSC_lEEESI_SJ_NS4_8TiledMMAINS4_8MMA_AtomIJNS4_10MMA_TraitsINS4_25SM100_MMA_F8F6F4_2x1SM_SSEJSI_SI_fSF_SF_NS4_17integral_constantINS4_4UMMA5MajorELSQ_0EEESR_NSO_INSP_7ScaleInELSS_0EEEST_EEEEEENS4_6LayoutINS5_IJSC_SC_SC_EEENS5_IJNSA_ILi0EEESY_SY_EEEEENS5_IJNS4_10UnderscoreES11_S11_EEEEENS4_18SM100_TMA_2SM_LOADENS4_14ComposedLayoutINS4_7SwizzleILi3ELi4ELi3EEENS4_18smem_ptr_flag_bitsILi8EEENSW_INS5_IJNSA_ILi8EEESG_EEENS5_IJSG_SC_EEEEEEEvNS4_8identityES14_S1E_vS1F_EENS_8epilogue10collective18CollectiveEpilogueINS1H_23Sm100TmaWarpSpecializedILi4ELi2ELi64ELb0ELb0EEEJNS5_IJSG_SF_SG_EEENS5_IJNSW_ISG_SC_EENSW_INSA_ILi64EEESC_EEEEESI_SJ_SI_SJ_NS1H_6fusion15FusionCallbacksIS1L_NS1R_17LinearCombinationISI_fSI_fLNS_15FloatRoundStyleE2EEES1M_S1Q_JEEENS4_5SM1004TMEM4LOAD26SM100_TMEM_LOAD_32dp32b64xENS4_13SM90_TMA_LOADENS15_INS16_ILi2ELi4ELi3EEES19_NSW_INS5_IJS1A_S1O_EEENS5_IJS1O_SC_EEEEEEENS4_39AutoVectorizingCopyWithAssumedAlignmentILi128EEENS4_14SM90_TMA_STOREES26_S28_S28_EEEvvEEEEvNT_6ParamsE --------------------------
	.section	.nv.shared._ZN7cutlass13device_kernelINS_4gemm6kernel13GemmUniversalIN4cute5tupleIJiiiiEEENS1_10collective13CollectiveMmaINS1_35MainloopSm100TmaUmmaWarpSpecializedILi4ELi2ELi2ENS5_IJNS4_1CILi2EEENSA_ILi1EEESC_EEEEENS5_IJNSA_ILi256EEESF_NSA_ILi128EEEEEENS_12float_e4m3_tENS5_IJlSC_lEEESI_SJ_NS4_8TiledMMAINS4_8MMA_AtomIJNS4_10MMA_TraitsINS4_25SM100_MMA_F8F6F4_2x1SM_SSEJSI_SI_fSF_SF_NS4_17integral_constantINS4_4UMMA5MajorELSQ_0EEESR_NSO_INSP_7ScaleInELSS_0EEEST_EEEEEENS4_6LayoutINS5_IJSC_SC_SC_EEENS5_IJNSA_ILi0EEESY_SY_EEEEENS5_IJNS4_10UnderscoreES11_S11_EEEEENS4_18SM100_TMA_2SM_LOADENS4_14ComposedLayoutINS4_7SwizzleILi3ELi4ELi3EEENS4_18smem_ptr_flag_bitsILi8EEENSW_INS5_IJNSA_ILi8EEESG_EEENS5_IJSG_SC_EEEEEEEvNS4_8identityES14_S1E_vS1F_EENS_8epilogue10collective18CollectiveEpilogueINS1H_23Sm100TmaWarpSpecializedILi4ELi2ELi64ELb0ELb0EEEJNS5_IJSG_SF_SG_EEENS5_IJNSW_ISG_SC_EENSW_INSA_ILi64EEESC_EEEEESI_SJ_SI_SJ_NS1H_6fusion15FusionCallbacksIS1L_NS1R_17LinearCombinationISI_fSI_fLNS_15FloatRoundStyleE2EEES1M_S1Q_JEEENS4_5SM1004TMEM4LOAD26SM100_TMEM_LOAD_32dp32b64xENS4_13SM90_TMA_LOADENS15_INS16_ILi2ELi4ELi3EEES19_NSW_INS5_IJS1A_S1O_EEENS5_IJS1O_SC_EEEEEEENS4_39AutoVectorizingCopyWithAssumedAlignmentILi128EEENS4_14SM90_TMA_STOREES26_S28_S28_EEEvvEEEEvNT_6ParamsE,"aw",@nobits
	.sectionflags	@""
	.align	16
	.zero		1024


//--------------------- .nv.shared.reserved.0     --------------------------
	.section	.nv.shared.reserved.0,"aw",@nobits
	.weak		__nv_reservedSMEM_offset_0_alias
	.size		__nv_reservedSMEM_offset_0_alias, 0, 64
	.other		__nv_reservedSMEM_offset_0_alias,@"STO_CUDA_RESERVED_SHARED STV_DEFAULT"
__nv_reservedSMEM_offset_0_alias:
	.zero		0
.nv.shared.reserved.0:
	.zero		64
	.weak		__nv_reservedSMEM_tcgen05_partition
	.type		__nv_reservedSMEM_tcgen05_partition,@object
	.size		__nv_reservedSMEM_tcgen05_partition,(.L_0 - __nv_reservedSMEM_tcgen05_partition)
__nv_reservedSMEM_tcgen05_partition:
	.zero		32
.L_0:


//--------------------- .nv.global                --------------------------
	.section	.nv.global,"aw",@nobits
.nv.global:
	.type		_ZN39_INTERNAL_2f932712_4_k_cu_5b3dfb1e_96784cute1_E,@object
	.size		_ZN39_INTERNAL_2f932712_4_k_cu_5b3dfb1e_96784cute1_E,(_ZN39_INTERNAL_2f932712_4_k_cu_5b3dfb1e_96784cuda3std3__45__cpo6cbeginE - _ZN39_INTERNAL_2f932712_4_k_cu_5b3dfb1e_96784cute1_E)
_ZN39_INTERNAL_2f932712_4_k_cu_5b3dfb1e_96784cute1_E:
	.zero		1
	.type		_ZN39_INTERNAL_2f932712_4_k_cu_5b3dfb1e_96784cuda3std3__45__cpo6cbeginE,@object
	.size		_ZN39_INTERNAL_2f932712_4_k_cu_5b3dfb1e_96784cuda3std3__45__cpo6cbeginE,(_ZN39_INTERNAL_2f932712_4_k_cu_5b3dfb1e_96784cuda3std3__48in_placeE - _ZN39_INTERNAL_2f932712_4_k_cu_5b3dfb1e_96784cuda3std3__45__cpo6cbeginE)
_ZN39_INTERNAL_2f932712_4_k_cu_5b3dfb1e_96784cuda3std3__45__cpo6cbeginE:
	.zero		1
	.type		_ZN39_INTERNAL_2f932712_4_k_cu_5b3dfb1e_96784cuda3std3__48in_placeE,@object
	.size		_ZN39_INTERNAL_2f932712_4_k_cu_5b3dfb1e_96784cuda3std3__48in_placeE,(_ZN39_INTERNAL_2f932712_4_k_cu_5b3dfb1e_96784cuda3std6ranges3__45__cpo9iter_moveE - _ZN39_INTERNAL_2f932712_4_k_cu_5b3dfb1e_96784cuda3std3__48in_placeE)
_ZN39_INTERNAL_2f932712_4_k_cu_5b3dfb1e_96784cuda3std3__48in_placeE:
	.zero		1
	.type		_ZN39_INTERNAL_2f932712_4_k_cu_5b3dfb1e_96784cuda3std6ranges3__45__cpo9iter_moveE,@object
	.size		_ZN39_INTERNAL_2f932712_4_k_cu_5b3dfb1e_96784cuda3std6ranges3__45__cpo9iter_moveE,(_ZN39_INTERNAL_2f932712_4_k_cu_5b3dfb1e_96784cuda3std3__45__cpo5beginE - _ZN39_INTERNAL_2f932712_4_k_cu_5b3dfb1e_96784cuda3std6ranges3__45__cpo9iter_moveE)
_ZN39_INTERNAL_2f932712_4_k_cu_5b3dfb1e_96784cuda3std6ranges3__45__cpo9iter_moveE:
	.zero		1
	.type		_ZN39_INTERNAL_2f932712_4_k_cu_5b3dfb1e_96784cuda3std3__45__cpo5beginE,@object
	.size		_ZN39_INTERNAL_2f932712_4_k_cu_5b3dfb1e_96784cuda3std3__45__cpo5beginE,(_ZN39_INTERNAL_2f932712_4_k_cu_5b3dfb1e_96784cuda3std3__441_GLOBAL__N__2f932712_4_k_cu_5b3dfb1e_96786ignoreE - _ZN39_INTERNAL_2f932712_4_k_cu_5b3dfb1e_96784cuda3std3__45__cpo5beginE)
_ZN39_INTERNAL_2f932712_4_k_cu_5b3dfb1e_96784cuda3std3__45__cpo5beginE:
	.zero		1
	.type		_ZN39_INTERNAL_2f932712_4_k_cu_5b3dfb1e_96784cuda3std3__441_GLOBAL__N__2f932712_4_k_cu_5b3dfb1e_96786ignoreE,@object
	.size		_ZN39_INTERNAL_2f932712_4_k_cu_5b3dfb1e_96784cuda3std3__441_GLOBAL__N__2f932712_4_k_cu_5b3dfb1e_96786ignoreE,(_ZN39_INTERNAL_2f932712_4_k_cu_5b3dfb1e_96784cute7productE - _ZN39_INTERNAL_2f932712_4_k_cu_5b3dfb1e_96784cuda3std3__441_GLOBAL__N__2f932712_4_k_cu_5b3dfb1e_96786ignoreE)
_ZN39_INTERNAL_2f932712_4_k_cu_5b3dfb1e_96784cuda3std3__441_GLOBAL__N__2f932712_4_k_cu_5b3dfb1e_96786ignoreE:
	.zero		1
	.type		_ZN39_INTERNAL_2f932712_4_k_cu_5b3dfb1e_96784cute7productE,@object
	.size		_ZN39_INTERNAL_2f932712_4_k_cu_5b3dfb1e_96784cute7productE,(_ZN39_INTERNAL_2f932712_4_k_cu_5b3dfb1e_96784cuda3std3__45__cpo3endE - _ZN39_INTERNAL_2f932712_4_k_cu_5b3dfb1e_96784cute7productE)
_ZN39_INTERNAL_2f932712_4_k_cu_5b3dfb1e_96784cute7productE:
	.zero		1
	.type		_ZN39_INTERNAL_2f932712_4_k_cu_5b3dfb1e_96784cuda3std3__45__cpo3endE,@object
	.size		_ZN39_INTERNAL_2f932712_4_k_cu_5b3dfb1e_96784cuda3std3__45__cpo3endE,(_ZN39_INTERNAL_2f932712_4_k_cu_5b3dfb1e_96784cuda3std3__419piecewise_constructE - _ZN39_INTERNAL_2f932712_4_k_cu_5b3dfb1e_96784cuda3std3__45__cpo3endE)
_ZN39_INTERNAL_2f932712_4_k_cu_5b3dfb1e_96784cuda3std3__45__cpo3endE:
	.zero		1
	.type		_ZN39_INTERNAL_2f932712_4_k_cu_5b3dfb1e_96784cuda3std3__419piecewise_constructE,@object
	.size		_ZN39_INTERNAL_2f932712_4_k_cu_5b3dfb1e_96784cuda3std3__419piecewise_constructE,(_ZN39_INTERNAL_2f932712_4_k_cu_5b3dfb1e_96784cuda3std3__45__cpo4cendE - _ZN39_INTERNAL_2f932712_4_k_cu_5b3dfb1e_96784cuda3std3__419piecewise_constructE)
_ZN39_INTERNAL_2f932712_4_k_cu_5b3dfb1e_96784cuda3std3__419piecewise_constructE:
	.zero		1
	.type		_ZN39_INTERNAL_2f932712_4_k_cu_5b3dfb1e_96784cuda3std3__45__cpo4cendE,@object
	.size		_ZN39_INTERNAL_2f932712_4_k_cu_5b3dfb1e_96784cuda3std3__45__cpo4cendE,(_ZN39_INTERNAL_2f932712_4_k_cu_5b3dfb1e_96784cuda3std6ranges3__45__cpo4swapE - _ZN39_INTERNAL_2f932712_4_k_cu_5b3dfb1e_96784cuda3std3__45__cpo4cendE)
_ZN39_INTERNAL_2f932712_4_k_cu_5b3dfb1e_96784cuda3std3__45__cpo4cendE:
	.zero		1
	.type		_ZN39_INTERNAL_2f932712_4_k_cu_5b3dfb1e_96784cuda3std6ranges3__45__cpo4swapE,@object
	.size		_ZN39_INTERNAL_2f932712_4_k_cu_5b3dfb1e_96784cuda3std6ranges3__45__cpo4swapE,(.L_11 - _ZN39_INTERNAL_2f932712_4_k_cu_5b3dfb1e_96784cuda3std6ranges3__45__cpo4swapE)
_ZN39_INTERNAL_2f932712_4_k_cu_5b3dfb1e_96784cuda3std6ranges3__45__cpo4swapE:
	.zero		1
.L_11:


//--------------------- .nv.constant0._ZN7cutlass13device_kernelINS_4gemm6kernel13GemmUniversalIN4cute5tupleIJiiiiEEENS1_10collective13CollectiveMmaINS1_35MainloopSm100TmaUmmaWarpSpecializedILi4ELi2ELi2ENS5_IJNS4_1CILi2EEENSA_ILi1EEESC_EEEEENS5_IJNSA_ILi256EEESF_NSA_ILi128EEEEEENS_12float_e4m3_tENS5_IJlSC_lEEESI_SJ_NS4_8TiledMMAINS4_8MMA_AtomIJNS4_10MMA_TraitsINS4_25SM100_MMA_F8F6F4_2x1SM_SSEJSI_SI_fSF_SF_NS4_17integral_constantINS4_4UMMA5MajorELSQ_0EEESR_NSO_INSP_7ScaleInELSS_0EEEST_EEEEEENS4_6LayoutINS5_IJSC_SC_SC_EEENS5_IJNSA_ILi0EEESY_SY_EEEEENS5_IJNS4_10UnderscoreES11_S11_EEEEENS4_18SM100_TMA_2SM_LOADENS4_14ComposedLayoutINS4_7SwizzleILi3ELi4ELi3EEENS4_18smem_ptr_flag_bitsILi8EEENSW_INS5_IJNSA_ILi8EEESG_EEENS5_IJSG_SC_EEEEEEEvNS4_8identityES14_S1E_vS1F_EENS_8epilogue10collective18CollectiveEpilogueINS1H_23Sm100TmaWarpSpecializedILi4ELi2ELi64ELb0ELb0EEEJNS5_IJSG_SF_SG_EEENS5_IJNSW_ISG_SC_EENSW_INSA_ILi64EEESC_EEEEESI_SJ_SI_SJ_NS1H_6fusion15FusionCallbacksIS1L_NS1R_17LinearCombinationISI_fSI_fLNS_15FloatRoundStyleE2EEES1M_S1Q_JEEENS4_5SM1004TMEM4LOAD26SM100_TMEM_LOAD_32dp32b64xENS4_13SM90_TMA_LOADENS15_INS16_ILi2ELi4ELi3EEES19_NSW_INS5_IJS1A_S1O_EEENS5_IJS1O_SC_EEEEEEENS4_39AutoVectorizingCopyWithAssumedAlignmentILi128EEENS4_14SM90_TMA_STOREES26_S28_S28_EEEvvEEEEvNT_6ParamsE --------------------------
	.section	.nv.constant0._ZN7cutlass13device_kernelINS_4gemm6kernel13GemmUniversalIN4cute5tupleIJiiiiEEENS1_10collective13CollectiveMmaINS1_35MainloopSm100TmaUmmaWarpSpecializedILi4ELi2ELi2ENS5_IJNS4_1CILi2EEENSA_ILi1EEESC_EEEEENS5_IJNSA_ILi256EEESF_NSA_ILi128EEEEEENS_12float_e4m3_tENS5_IJlSC_lEEESI_SJ_NS4_8TiledMMAINS4_8MMA_AtomIJNS4_10MMA_TraitsINS4_25SM100_MMA_F8F6F4_2x1SM_SSEJSI_SI_fSF_SF_NS4_17integral_constantINS4_4UMMA5MajorELSQ_0EEESR_NSO_INSP_7ScaleInELSS_0EEEST_EEEEEENS4_6LayoutINS5_IJSC_SC_SC_EEENS5_IJNSA_ILi0EEESY_SY_EEEEENS5_IJNS4_10UnderscoreES11_S11_EEEEENS4_18SM100_TMA_2SM_LOADENS4_14ComposedLayoutINS4_7SwizzleILi3ELi4ELi3EEENS4_18smem_ptr_flag_bitsILi8EEENSW_INS5_IJNSA_ILi8EEESG_EEENS5_IJSG_SC_EEEEEEEvNS4_8identityES14_S1E_vS1F_EENS_8epilogue10collective18CollectiveEpilogueINS1H_23Sm100TmaWarpSpecializedILi4ELi2ELi64ELb0ELb0EEEJNS5_IJSG_SF_SG_EEENS5_IJNSW_ISG_SC_EENSW_INSA_ILi64EEESC_EEEEESI_SJ_SI_SJ_NS1H_6fusion15FusionCallbacksIS1L_NS1R_17LinearCombinationISI_fSI_fLNS_15FloatRoundStyleE2EEES1M_S1Q_JEEENS4_5SM1004TMEM4LOAD26SM100_TMEM_LOAD_32dp32b64xENS4_13SM90_TMA_LOADENS15_INS16_ILi2ELi4ELi3EEES19_NSW_INS5_IJS1A_S1O_EEENS5_IJS1O_SC_EEEEEEENS4_39AutoVectorizingCopyWithAssumedAlignmentILi128EEENS4_14SM90_TMA_STOREES26_S28_S28_EEEvvEEEEvNT_6ParamsE,"a",@progbits
	.sectionflags	@""
	.align	4
.nv.constant0._ZN7cutlass13device_kernelINS_4gemm6kernel13GemmUniversalIN4cute5tupleIJiiiiEEENS1_10collective13CollectiveMmaINS1_35MainloopSm100TmaUmmaWarpSpecializedILi4ELi2ELi2ENS5_IJNS4_1CILi2EEENSA_ILi1EEESC_EEEEENS5_IJNSA_ILi256EEESF_NSA_ILi128EEEEEENS_12float_e4m3_tENS5_IJlSC_lEEESI_SJ_NS4_8TiledMMAINS4_8MMA_AtomIJNS4_10MMA_TraitsINS4_25SM100_MMA_F8F6F4_2x1SM_SSEJSI_SI_fSF_SF_NS4_17integral_constantINS4_4UMMA5MajorELSQ_0EEESR_NSO_INSP_7ScaleInELSS_0EEEST_EEEEEENS4_6LayoutINS5_IJSC_SC_SC_EEENS5_IJNSA_ILi0EEESY_SY_EEEEENS5_IJNS4_10UnderscoreES11_S11_EEEEENS4_18SM100_TMA_2SM_LOADENS4_14ComposedLayoutINS4_7SwizzleILi3ELi4ELi3EEENS4_18smem_ptr_flag_bitsILi8EEENSW_INS5_IJNSA_ILi8EEESG_EEENS5_IJSG_SC_EEEEEEEvNS4_8identityES14_S1E_vS1F_EENS_8epilogue10collective18CollectiveEpilogueINS1H_23Sm100TmaWarpSpecializedILi4ELi2ELi64ELb0ELb0EEEJNS5_IJSG_SF_SG_EEENS5_IJNSW_ISG_SC_EENSW_INSA_ILi64EEESC_EEEEESI_SJ_SI_SJ_NS1H_6fusion15FusionCallbacksIS1L_NS1R_17LinearCombinationISI_fSI_fLNS_15FloatRoundStyleE2EEES1M_S1Q_JEEENS4_5SM1004TMEM4LOAD26SM100_TMEM_LOAD_32dp32b64xENS4_13SM90_TMA_LOADENS15_INS16_ILi2ELi4ELi3EEES19_NSW_INS5_IJS1A_S1O_EEENS5_IJS1O_SC_EEEEEEENS4_39AutoVectorizingCopyWithAssumedAlignmentILi128EEENS4_14SM90_TMA_STOREES26_S28_S28_EEEvvEEEEvNT_6ParamsE:
	.zero		2944


//--------------------- SYMBOLS --------------------------

	.type		.nv.reservedSmem.offset0,@object
	.size		.nv.reservedSmem.offset0,0x4
	.type		.nv.reservedSmem.cap,@object
	.size		.nv.reservedSmem.cap,0x4
	.type		__assertfail,@function
